	.target	sm_100a

	.elftype	@"ET_EXEC"


//--------------------- .note.nv.tkinfo           --------------------------
	.section	.note.nv.tkinfo,"",@"SHT_NOTE"
	.sectionflags	@"SHF_NOTE_NV_TKINFO"
	.tkinfo
        /*0018*/ 	.word	0x00000002
        /*0030*/ 	.string	""
        /*0030*/ 	.string	"ptxas"
        /*0030*/ 	.string	"Cuda compilation tools, release 13.0, V13.0.88"
        /*0030*/ 	.string	"Build cuda_13.0.r13.0/compiler.36424714_0"
        /*0030*/ 	.string	"-arch sm_100a -m 64 "



//--------------------- .note.nv.cuinfo           --------------------------
	.section	.note.nv.cuinfo,"",@"SHT_NOTE"
	.sectionflags	@"SHF_NOTE_NV_CUINFO"
        /*0018*/ 	.short	0x0002
        /*001a*/ 	.short	0x0064
        /*001c*/ 	.short	0x0082
	.zero		2


//--------------------- .nv.info                  --------------------------
	.section	.nv.info,"",@"SHT_CUDA_INFO"
	.align	4


	//----- nvinfo : EIATTR_REGCOUNT
	.align		4
        /*0000*/ 	.byte	0x04, 0x2f
        /*0002*/ 	.short	(.L_19 - .L_18)
	.align		4
.L_18:
        /*0004*/ 	.word	index@(_ZN7cutlass13device_kernelINS_4gemm6kernel13GemmUniversalIN4cute5tupleIJiiiiEEENS1_10collective13CollectiveMmaINS1_35MainloopSm100TmaUmmaWarpSpecializedILi4ELi2ELi4ENS5_IJNS4_1CILi1EEESB_SB_EEEEENS5_IJNSA_ILi64EEENSA_ILi256EEESE_EEENS_10bfloat16_tENS5_IJlSB_lEEESH_SI_NS4_8TiledMMAINS4_8MMA_AtomIJNS4_20SM100_MMA_F16BF16_SSISH_SH_fLi64ELi256ELNS4_4UMMA5MajorE0ELSN_0ELNSM_7ScaleInE0ELSO_0EEEEEENS4_6LayoutISC_NS5_IJNSA_ILi0EEESS_SS_EEEEENS5_IJNS4_10UnderscoreESV_SV_EEEEENS4_13SM90_TMA_LOADENS4_14ComposedLayoutINS4_7SwizzleILi3ELi4ELi3EEENS4_18smem_ptr_flag_bitsILi16EEENSR_INS5_IJNSA_ILi8EEESE_EEENS5_IJSE_SB_EEEEEEEvNS4_8identityESY_S18_vS19_EENS_8epilogue10collective18CollectiveEpilogueINS1B_23Sm100TmaWarpSpecializedILi4ELi2ELi32ELb1ELb0EEEJSG_NS5_IJNSR_ISE_SB_EES1G_EEESH_SI_SH_SI_NS1B_6fusion15FusionCallbacksIS1F_NS1I_17LinearCombinationISH_fSH_fLNS_15FloatRoundStyleE2EEESG_S1H_JEEENS4_5SM1004TMEM4LOAD26SM100_TMEM_LOAD_16dp256b8xESY_S18_NS4_17SM75_U32x4_LDSM_NENS4_14SM90_TMA_STOREES18_NS4_17SM90_U32x4_STSM_NENS4_39AutoVectorizingCopyWithAssumedAlignmentILi128EEEEEEvvEEEEvNT_6ParamsE)
        /*0008*/ 	.word	0x00000070


	//----- nvinfo : EIATTR_FRAME_SIZE
	.align		4
.L_19:
        /*000c*/ 	.byte	0x04, 0x11
        /*000e*/ 	.short	(.L_21 - .L_20)
	.align		4
.L_20:
        /*0010*/ 	.word	index@($__internal_2_$__cuda_sm10x_tcgen05_guardrail_trap_unallocated_columns_being_dealloced)
        /*0014*/ 	.word	0x00000000


	//----- nvinfo : EIATTR_FRAME_SIZE
	.align		4
.L_21:
        /*0018*/ 	.byte	0x04, 0x11
        /*001a*/ 	.short	(.L_23 - .L_22)
	.align		4
.L_22:
        /*001c*/ 	.word	index@($__internal_1_$__cuda_sm10x_tcgen05_guardrail_trap_phase_invalid_during_alloc)
        /*0020*/ 	.word	0x00000000


	//----- nvinfo : EIATTR_FRAME_SIZE
	.align		4
.L_23:
        /*0024*/ 	.byte	0x04, 0x11
        /*0026*/ 	.short	(.L_25 - .L_24)
	.align		4
.L_24:
        /*0028*/ 	.word	index@($__internal_0_$__cuda_sm10x_tcgen05_guardrail_trap_col_being_dealloced_not_returned_by_alloc)
        /*002c*/ 	.word	0x00000000


	//----- nvinfo : EIATTR_FRAME_SIZE
	.align		4
.L_25:
        /*0030*/ 	.byte	0x04, 0x11
        /*0032*/ 	.short	(.L_27 - .L_26)
	.align		4
.L_26:
        /*0034*/ 	.word	index@(_ZN7cutlass13device_kernelINS_4gemm6kernel13GemmUniversalIN4cute5tupleIJiiiiEEENS1_10collective13CollectiveMmaINS1_35MainloopSm100TmaUmmaWarpSpecializedILi4ELi2ELi4ENS5_IJNS4_1CILi1EEESB_SB_EEEEENS5_IJNSA_ILi64EEENSA_ILi256EEESE_EEENS_10bfloat16_tENS5_IJlSB_lEEESH_SI_NS4_8TiledMMAINS4_8MMA_AtomIJNS4_20SM100_MMA_F16BF16_SSISH_SH_fLi64ELi256ELNS4_4UMMA5MajorE0ELSN_0ELNSM_7ScaleInE0ELSO_0EEEEEENS4_6LayoutISC_NS5_IJNSA_ILi0EEESS_SS_EEEEENS5_IJNS4_10UnderscoreESV_SV_EEEEENS4_13SM90_TMA_LOADENS4_14ComposedLayoutINS4_7SwizzleILi3ELi4ELi3EEENS4_18smem_ptr_flag_bitsILi16EEENSR_INS5_IJNSA_ILi8EEESE_EEENS5_IJSE_SB_EEEEEEEvNS4_8identityESY_S18_vS19_EENS_8epilogue10collective18CollectiveEpilogueINS1B_23Sm100TmaWarpSpecializedILi4ELi2ELi32ELb1ELb0EEEJSG_NS5_IJNSR_ISE_SB_EES1G_EEESH_SI_SH_SI_NS1B_6fusion15FusionCallbacksIS1F_NS1I_17LinearCombinationISH_fSH_fLNS_15FloatRoundStyleE2EEESG_S1H_JEEENS4_5SM1004TMEM4LOAD26SM100_TMEM_LOAD_16dp256b8xESY_S18_NS4_17SM75_U32x4_LDSM_NENS4_14SM90_TMA_STOREES18_NS4_17SM90_U32x4_STSM_NENS4_39AutoVectorizingCopyWithAssumedAlignmentILi128EEEEEEvvEEEEvNT_6ParamsE)
        /*0038*/ 	.word	0x00000000


	//----- nvinfo : EIATTR_MIN_STACK_SIZE
	.align		4
.L_27:
        /*003c*/ 	.byte	0x04, 0x12
        /*003e*/ 	.short	(.L_29 - .L_28)
	.align		4
.L_28:
        /*0040*/ 	.word	index@(_ZN7cutlass13device_kernelINS_4gemm6kernel13GemmUniversalIN4cute5tupleIJiiiiEEENS1_10collective13CollectiveMmaINS1_35MainloopSm100TmaUmmaWarpSpecializedILi4ELi2ELi4ENS5_IJNS4_1CILi1EEESB_SB_EEEEENS5_IJNSA_ILi64EEENSA_ILi256EEESE_EEENS_10bfloat16_tENS5_IJlSB_lEEESH_SI_NS4_8TiledMMAINS4_8MMA_AtomIJNS4_20SM100_MMA_F16BF16_SSISH_SH_fLi64ELi256ELNS4_4UMMA5MajorE0ELSN_0ELNSM_7ScaleInE0ELSO_0EEEEEENS4_6LayoutISC_NS5_IJNSA_ILi0EEESS_SS_EEEEENS5_IJNS4_10UnderscoreESV_SV_EEEEENS4_13SM90_TMA_LOADENS4_14ComposedLayoutINS4_7SwizzleILi3ELi4ELi3EEENS4_18smem_ptr_flag_bitsILi16EEENSR_INS5_IJNSA_ILi8EEESE_EEENS5_IJSE_SB_EEEEEEEvNS4_8identityESY_S18_vS19_EENS_8epilogue10collective18CollectiveEpilogueINS1B_23Sm100TmaWarpSpecializedILi4ELi2ELi32ELb1ELb0EEEJSG_NS5_IJNSR_ISE_SB_EES1G_EEESH_SI_SH_SI_NS1B_6fusion15FusionCallbacksIS1F_NS1I_17LinearCombinationISH_fSH_fLNS_15FloatRoundStyleE2EEESG_S1H_JEEENS4_5SM1004TMEM4LOAD26SM100_TMEM_LOAD_16dp256b8xESY_S18_NS4_17SM75_U32x4_LDSM_NENS4_14SM90_TMA_STOREES18_NS4_17SM90_U32x4_STSM_NENS4_39AutoVectorizingCopyWithAssumedAlignmentILi128EEEEEEvvEEEEvNT_6ParamsE)
        /*0044*/ 	.word	0x00000000
.L_29:


//--------------------- .nv.compat                --------------------------
	.section	.nv.compat,"",@"SHT_CUDA_COMPAT_INFO"
	.align	4
        /*0000*/ 	.byte	0x02, 0x09, 0x01, 0x00, 0x02, 0x02, 0x02, 0x00, 0x02, 0x05, 0x05, 0x00, 0x03, 0x07, 0x01, 0x01
        /*0010*/ 	.byte	0x02, 0x03, 0x01, 0x00, 0x02, 0x06, 0x01, 0x00, 0x04, 0x0b, 0x08, 0x00, 0x09, 0x00, 0x00, 0x00
        /*0020*/ 	.byte	0x00, 0x00, 0x00, 0x00


//--------------------- .nv.info._ZN7cutlass13device_kernelINS_4gemm6kernel13GemmUniversalIN4cute5tupleIJiiiiEEENS1_10collective13CollectiveMmaINS1_35MainloopSm100TmaUmmaWarpSpecializedILi4ELi2ELi4ENS5_IJNS4_1CILi1EEESB_SB_EEEEENS5_IJNSA_ILi64EEENSA_ILi256EEESE_EEENS_10bfloat16_tENS5_IJlSB_lEEESH_SI_NS4_8TiledMMAINS4_8MMA_AtomIJNS4_20SM100_MMA_F16BF16_SSISH_SH_fLi64ELi256ELNS4_4UMMA5MajorE0ELSN_0ELNSM_7ScaleInE0ELSO_0EEEEEENS4_6LayoutISC_NS5_IJNSA_ILi0EEESS_SS_EEEEENS5_IJNS4_10UnderscoreESV_SV_EEEEENS4_13SM90_TMA_LOADENS4_14ComposedLayoutINS4_7SwizzleILi3ELi4ELi3EEENS4_18smem_ptr_flag_bitsILi16EEENSR_INS5_IJNSA_ILi8EEESE_EEENS5_IJSE_SB_EEEEEEEvNS4_8identityESY_S18_vS19_EENS_8epilogue10collective18CollectiveEpilogueINS1B_23Sm100TmaWarpSpecializedILi4ELi2ELi32ELb1ELb0EEEJSG_NS5_IJNSR_ISE_SB_EES1G_EEESH_SI_SH_SI_NS1B_6fusion15FusionCallbacksIS1F_NS1I_17LinearCombinationISH_fSH_fLNS_15FloatRoundStyleE2EEESG_S1H_JEEENS4_5SM1004TMEM4LOAD26SM100_TMEM_LOAD_16dp256b8xESY_S18_NS4_17SM75_U32x4_LDSM_NENS4_14SM90_TMA_STOREES18_NS4_17SM90_U32x4_STSM_NENS4_39AutoVectorizingCopyWithAssumedAlignmentILi128EEEEEEvvEEEEvNT_6ParamsE --------------------------
	.section	.nv.info._ZN7cutlass13device_kernelINS_4gemm6kernel13GemmUniversalIN4cute5tupleIJiiiiEEENS1_10collective13CollectiveMmaINS1_35MainloopSm100TmaUmmaWarpSpecializedILi4ELi2ELi4ENS5_IJNS4_1CILi1EEESB_SB_EEEEENS5_IJNSA_ILi64EEENSA_ILi256EEESE_EEENS_10bfloat16_tENS5_IJlSB_lEEESH_SI_NS4_8TiledMMAINS4_8MMA_AtomIJNS4_20SM100_MMA_F16BF16_SSISH_SH_fLi64ELi256ELNS4_4UMMA5MajorE0ELSN_0ELNSM_7ScaleInE0ELSO_0EEEEEENS4_6LayoutISC_NS5_IJNSA_ILi0EEESS_SS_EEEEENS5_IJNS4_10UnderscoreESV_SV_EEEEENS4_13SM90_TMA_LOADENS4_14ComposedLayoutINS4_7SwizzleILi3ELi4ELi3EEENS4_18smem_ptr_flag_bitsILi16EEENSR_INS5_IJNSA_ILi8EEESE_EEENS5_IJSE_SB_EEEEEEEvNS4_8identityESY_S18_vS19_EENS_8epilogue10collective18CollectiveEpilogueINS1B_23Sm100TmaWarpSpecializedILi4ELi2ELi32ELb1ELb0EEEJSG_NS5_IJNSR_ISE_SB_EES1G_EEESH_SI_SH_SI_NS1B_6fusion15FusionCallbacksIS1F_NS1I_17LinearCombinationISH_fSH_fLNS_15FloatRoundStyleE2EEESG_S1H_JEEENS4_5SM1004TMEM4LOAD26SM100_TMEM_LOAD_16dp256b8xESY_S18_NS4_17SM75_U32x4_LDSM_NENS4_14SM90_TMA_STOREES18_NS4_17SM90_U32x4_STSM_NENS4_39AutoVectorizingCopyWithAssumedAlignmentILi128EEEEEEvvEEEEvNT_6ParamsE,"",@"SHT_CUDA_INFO"
	.sectionflags	@""
	.align	4


	//----- nvinfo : EIATTR_CUDA_API_VERSION
	.align		4
        /*0000*/ 	.byte	0x04, 0x37
        /*0002*/ 	.short	(.L_31 - .L_30)
.L_30:
        /*0004*/ 	.word	0x00000082


	//----- nvinfo : EIATTR_KPARAM_INFO
	.align		4
.L_31:
        /*0008*/ 	.byte	0x04, 0x17
        /*000a*/ 	.short	(.L_33 - .L_32)
.L_32:
        /*000c*/ 	.word	0x00000000
        /*0010*/ 	.short	0x0000
        /*0012*/ 	.short	0x0000
        /*0014*/ 	.byte	0x00, 0xf0, 0x01, 0x20


	//----- nvinfo : EIATTR_AT_ENTRY_FRAGMENTS
	.align		4
.L_33:
        /*0018*/ 	.byte	0x04, 0x4f
        /*001a*/ 	.short	(.L_35 - .L_34)


	//   ....[0]....
.L_34:
        /*001c*/ 	.word	0x00000006


	//----- nvinfo : EIATTR_RESERVED_SMEM_USED
	.align		4
.L_35:
        /*0020*/ 	.byte	0x01, 0x41
	.zero		2


	//----- nvinfo : EIATTR_SPARSE_MMA_MASK
	.align		4
        /*0024*/ 	.byte	0x03, 0x50
        /*0026*/ 	.short	0x0000


	//----- nvinfo : EIATTR_TCGEN05_1CTA_USED
	.align		4
        /*0028*/ 	.byte	0x01, 0x51
	.zero		2


	//----- nvinfo : EIATTR_MAXREG_COUNT
	.align		4
        /*002c*/ 	.byte	0x03, 0x1b
        /*002e*/ 	.short	0x00ff


	//----- nvinfo : EIATTR_NUM_BARRIERS
	.align		4
        /*0030*/ 	.byte	0x02, 0x4c
        /*0032*/ 	.byte	0x07
	.zero		1


	//----- nvinfo : EIATTR_EXTERNS
	.align		4
        /*0034*/ 	.byte	0x04, 0x0f
        /*0036*/ 	.short	(.L_37 - .L_36)


	//   ....[0]....
	.align		4
.L_36:
        /*0038*/ 	.word	index@(__assertfail)


	//----- nvinfo : EIATTR_MERCURY_ISA_VERSION
	.align		4
.L_37:
        /*003c*/ 	.byte	0x03, 0x5f
        /*003e*/ 	.short	0x0101


	//----- nvinfo : EIATTR_INT_WARP_WIDE_INSTR_OFFSETS
	.align		4
        /*0040*/ 	.byte	0x04, 0x31
        /*0042*/ 	.short	(.L_39 - .L_38)


	//   ....[0]....
.L_38:
        /*0044*/ 	.word	0x00001de0


	//   ....[1]....
        /*0048*/ 	.word	0x00003880


	//   ....[2]....
        /*004c*/ 	.word	0x000038b0


	//   ....[3]....
        /*0050*/ 	.word	0x00003900


	//   ....[4]....
        /*0054*/ 	.word	0x00004220


	//   ....[5]....
        /*0058*/ 	.word	0x00004280


	//   ....[6]....
        /*005c*/ 	.word	0x00004360


	//   ....[7]....
        /*0060*/ 	.word	0x000043d0


	//   ....[8]....
        /*0064*/ 	.word	0x000044e0


	//   ....[9]....
        /*0068*/ 	.word	0x00004570


	//   ....[10]....
        /*006c*/ 	.word	0x00004740


	//   ....[11]....
        /*0070*/ 	.word	0x000048a0


	//----- nvinfo : EIATTR_COOP_GROUP_MASK_REGIDS
	.align		4
.L_39:
        /*0074*/ 	.byte	0x04, 0x29
        /*0076*/ 	.short	(.L_41 - .L_40)


	//   ....[0]....
.L_40:
        /*0078*/ 	.word	0xffffffff


	//   ....[1]....
        /*007c*/ 	.word	0xffffffff


	//   ....[2]....
        /*0080*/ 	.word	0xffffffff


	//   ....[3]....
        /*0084*/ 	.word	0xffffffff


	//   ....[4]....
        /*0088*/ 	.word	0xffffffff


	//   ....[5]....
        /*008c*/ 	.word	0xffffffff


	//   ....[6]....
        /*0090*/ 	.word	0xffffffff


	//   ....[7]....
        /*0094*/ 	.word	0xffffffff


	//   ....[8]....
        /*0098*/ 	.word	0xffffffff


	//   ....[9]....
        /*009c*/ 	.word	0xffffffff


	//   ....[10]....
        /*00a0*/ 	.word	0xffffffff


	//   ....[11]....
        /*00a4*/ 	.word	0xffffffff


	//   ....[12]....
        /*00a8*/ 	.word	0xffffffff


	//----- nvinfo : EIATTR_COOP_GROUP_INSTR_OFFSETS
	.align		4
.L_41:
        /*00ac*/ 	.byte	0x04, 0x28
        /*00ae*/ 	.short	(.L_43 - .L_42)


	//   ....[0]....
.L_42:
        /*00b0*/ 	.word	0x00000090


	//   ....[1]....
        /*00b4*/ 	.word	0x000004d0


	//   ....[2]....
        /*00b8*/ 	.word	0x00000640


	//   ....[3]....
        /*00bc*/ 	.word	0x000007e0


	//   ....[4]....
        /*00c0*/ 	.word	0x000008e0


	//   ....[5]....
        /*00c4*/ 	.word	0x00000a50


	//   ....[6]....
        /*00c8*/ 	.word	0x00000bf0


	//   ....[7]....
        /*00cc*/ 	.word	0x00001cc0


	//   ....[8]....
        /*00d0*/ 	.word	0x00002aa0


	//   ....[9]....
        /*00d4*/ 	.word	0x00002cb0


	//   ....[10]....
        /*00d8*/ 	.word	0x00002ce0


	//   ....[11]....
        /*00dc*/ 	.word	0x00003770


	//   ....[12]....
        /*00e0*/ 	.word	0x000039a0


	//----- nvinfo : EIATTR_VRC_CTA_INIT_COUNT
	.align		4
.L_43:
        /*00e4*/ 	.byte	0x02, 0x4a
        /*00e6*/ 	.byte	0x80
	.zero		1


	//----- nvinfo : EIATTR_SYSCALL_OFFSETS
	.align		4
        /*00e8*/ 	.byte	0x04, 0x46
        /*00ea*/ 	.short	(.L_45 - .L_44)


	//   ....[0]....
.L_44:
        /*00ec*/ 	.word	0x00005350


	//   ....[1]....
        /*00f0*/ 	.word	0x00005440


	//   ....[2]....
        /*00f4*/ 	.word	0x00005c70


	//   ....[3]....
        /*00f8*/ 	.word	0x00006930


	//   ....[4]....
        /*00fc*/ 	.word	0x00007590


	//   ....[5]....
        /*0100*/ 	.word	0x000081f0


	//----- nvinfo : EIATTR_MBARRIER_INSTR_OFFSETS
	.align		4
.L_45:
        /*0104*/ 	.byte	0x04, 0x39
        /*0106*/ 	.short	(.L_47 - .L_46)


	//   ....[0]....
.L_46:
        /*0108*/ 	.word	0x000005b0
        /*010c*/ 	.word	0x000000ff
        /*0110*/ 	.word	0x00000000
        /*0114*/ 	.short	0x0100
        /*0116*/ 	.byte	0x05
	.zero		1


	//   ....[1]....
        /*0118*/ 	.word	0x000005c0
        /*011c*/ 	.word	0x000000ff
        /*0120*/ 	.word	0x00000020
        /*0124*/ 	.short	0x0100
        /*0126*/ 	.byte	0x05
	.zero		1


	//   ....[2]....
        /*0128*/ 	.word	0x000005d0
        /*012c*/ 	.word	0x000000ff
        /*0130*/ 	.word	0x00000008
        /*0134*/ 	.short	0x0100
        /*0136*/ 	.byte	0x05
	.zero		1


	//   ....[3]....
        /*0138*/ 	.word	0x000005e0
        /*013c*/ 	.word	0x000000ff
        /*0140*/ 	.word	0x00000028
        /*0144*/ 	.short	0x0100
        /*0146*/ 	.byte	0x05
	.zero		1


	//   ....[4]....
        /*0148*/ 	.word	0x000005f0
        /*014c*/ 	.word	0x000000ff
        /*0150*/ 	.word	0x00000010
        /*0154*/ 	.short	0x0100
        /*0156*/ 	.byte	0x05
	.zero		1


	//   ....[5]....
        /*0158*/ 	.word	0x00000600
        /*015c*/ 	.word	0x000000ff
        /*0160*/ 	.word	0x00000030
        /*0164*/ 	.short	0x0100
        /*0166*/ 	.byte	0x05
	.zero		1


	//   ....[6]....
        /*0168*/ 	.word	0x00000610
        /*016c*/ 	.word	0x000000ff
        /*0170*/ 	.word	0x00000018
        /*0174*/ 	.short	0x0100
        /*0176*/ 	.byte	0x05
	.zero		1


	//   ....[7]....
        /*0178*/ 	.word	0x00000620
        /*017c*/ 	.word	0x000000ff
        /*0180*/ 	.word	0x00000038
        /*0184*/ 	.short	0x0100
        /*0186*/ 	.byte	0x05
	.zero		1


	//   ....[8]....
        /*0188*/ 	.word	0x00000750
        /*018c*/ 	.word	0x000000ff
        /*0190*/ 	.word	0x00000040
        /*0194*/ 	.short	0x0100
        /*0196*/ 	.byte	0x07
	.zero		1


	//   ....[9]....
        /*0198*/ 	.word	0x00000760
        /*019c*/ 	.word	0x000000ff
        /*01a0*/ 	.word	0x00000060
        /*01a4*/ 	.short	0x0100
        /*01a6*/ 	.byte	0x07
	.zero		1


	//   ....[10]....
        /*01a8*/ 	.word	0x00000770
        /*01ac*/ 	.word	0x000000ff
        /*01b0*/ 	.word	0x00000048
        /*01b4*/ 	.short	0x0100
        /*01b6*/ 	.byte	0x07
	.zero		1


	//   ....[11]....
        /*01b8*/ 	.word	0x00000780
        /*01bc*/ 	.word	0x000000ff
        /*01c0*/ 	.word	0x00000068
        /*01c4*/ 	.short	0x0100
        /*01c6*/ 	.byte	0x07
	.zero		1


	//   ....[12]....
        /*01c8*/ 	.word	0x00000790
        /*01cc*/ 	.word	0x000000ff
        /*01d0*/ 	.word	0x00000050
        /*01d4*/ 	.short	0x0100
        /*01d6*/ 	.byte	0x07
	.zero		1


	//   ....[13]....
        /*01d8*/ 	.word	0x000007a0
        /*01dc*/ 	.word	0x000000ff
        /*01e0*/ 	.word	0x00000070
        /*01e4*/ 	.short	0x0100
        /*01e6*/ 	.byte	0x07
	.zero		1


	//   ....[14]....
        /*01e8*/ 	.word	0x000007b0
        /*01ec*/ 	.word	0x000000ff
        /*01f0*/ 	.word	0x00000058
        /*01f4*/ 	.short	0x0100
        /*01f6*/ 	.byte	0x07
	.zero		1


	//   ....[15]....
        /*01f8*/ 	.word	0x000007c0
        /*01fc*/ 	.word	0x000000ff
        /*0200*/ 	.word	0x00000078
        /*0204*/ 	.short	0x0100
        /*0206*/ 	.byte	0x07
	.zero		1


	//   ....[16]....
        /*0208*/ 	.word	0x000008b0
        /*020c*/ 	.word	0x000000ff
        /*0210*/ 	.word	0x00000080
        /*0214*/ 	.short	0x0100
        /*0216*/ 	.byte	0x05
	.zero		1


	//   ....[17]....
        /*0218*/ 	.word	0x000008c0
        /*021c*/ 	.word	0x000000ff
        /*0220*/ 	.word	0x00000088
        /*0224*/ 	.short	0x0100
        /*0226*/ 	.byte	0x05
	.zero		1


	//   ....[18]....
        /*0228*/ 	.word	0x00000a00
        /*022c*/ 	.word	0x000000ff
        /*0230*/ 	.word	0x00000090
        /*0234*/ 	.short	0x0100
        /*0236*/ 	.byte	0x05
	.zero		1


	//   ....[19]....
        /*0238*/ 	.word	0x00000a10
        /*023c*/ 	.word	0x000000ff
        /*0240*/ 	.word	0x000000a0
        /*0244*/ 	.short	0x0100
        /*0246*/ 	.byte	0x05
	.zero		1


	//   ....[20]....
        /*0248*/ 	.word	0x00000a20
        /*024c*/ 	.word	0x000000ff
        /*0250*/ 	.word	0x00000098
        /*0254*/ 	.short	0x0100
        /*0256*/ 	.byte	0x05
	.zero		1


	//   ....[21]....
        /*0258*/ 	.word	0x00000a30
        /*025c*/ 	.word	0x000000ff
        /*0260*/ 	.word	0x000000a8
        /*0264*/ 	.short	0x0100
        /*0266*/ 	.byte	0x05
	.zero		1


	//   ....[22]....
        /*0268*/ 	.word	0x00000b60
        /*026c*/ 	.word	0x000000ff
        /*0270*/ 	.word	0x000000b0
        /*0274*/ 	.short	0x0100
        /*0276*/ 	.byte	0x07
	.zero		1


	//   ....[23]....
        /*0278*/ 	.word	0x00000b70
        /*027c*/ 	.word	0x000000ff
        /*0280*/ 	.word	0x000000d0
        /*0284*/ 	.short	0x0100
        /*0286*/ 	.byte	0x07
	.zero		1


	//   ....[24]....
        /*0288*/ 	.word	0x00000b80
        /*028c*/ 	.word	0x000000ff
        /*0290*/ 	.word	0x000000b8
        /*0294*/ 	.short	0x0100
        /*0296*/ 	.byte	0x07
	.zero		1


	//   ....[25]....
        /*0298*/ 	.word	0x00000b90
        /*029c*/ 	.word	0x000000ff
        /*02a0*/ 	.word	0x000000d8
        /*02a4*/ 	.short	0x0100
        /*02a6*/ 	.byte	0x07
	.zero		1


	//   ....[26]....
        /*02a8*/ 	.word	0x00000ba0
        /*02ac*/ 	.word	0x000000ff
        /*02b0*/ 	.word	0x000000c0
        /*02b4*/ 	.short	0x0100
        /*02b6*/ 	.byte	0x07
	.zero		1


	//   ....[27]....
        /*02b8*/ 	.word	0x00000bb0
        /*02bc*/ 	.word	0x000000ff
        /*02c0*/ 	.word	0x000000e0
        /*02c4*/ 	.short	0x0100
        /*02c6*/ 	.byte	0x07
	.zero		1


	//   ....[28]....
        /*02c8*/ 	.word	0x00000bc0
        /*02cc*/ 	.word	0x000000ff
        /*02d0*/ 	.word	0x000000c8
        /*02d4*/ 	.short	0x0100
        /*02d6*/ 	.byte	0x07
	.zero		1


	//   ....[29]....
        /*02d8*/ 	.word	0x00000bd0
        /*02dc*/ 	.word	0x000000ff
        /*02e0*/ 	.word	0x000000e8
        /*02e4*/ 	.short	0x0100
        /*02e6*/ 	.byte	0x07
	.zero		1


	//   ....[30]....
        /*02e8*/ 	.word	0x00000cc0
        /*02ec*/ 	.word	0x000000ff
        /*02f0*/ 	.word	0x000000f0
        /*02f4*/ 	.short	0x0100
        /*02f6*/ 	.byte	0x05
	.zero		1


	//   ....[31]....
        /*02f8*/ 	.word	0x00000cd0
        /*02fc*/ 	.word	0x000000ff
        /*0300*/ 	.word	0x00000100
        /*0304*/ 	.short	0x0100
        /*0306*/ 	.byte	0x05
	.zero		1


	//   ....[32]....
        /*0308*/ 	.word	0x00000ce0
        /*030c*/ 	.word	0x000000ff
        /*0310*/ 	.word	0x000000f8
        /*0314*/ 	.short	0x0100
        /*0316*/ 	.byte	0x05
	.zero		1


	//   ....[33]....
        /*0318*/ 	.word	0x00000cf0
        /*031c*/ 	.word	0x000000ff
        /*0320*/ 	.word	0x00000108
        /*0324*/ 	.short	0x0100
        /*0326*/ 	.byte	0x05
	.zero		1


	//   ....[34]....
        /*0328*/ 	.word	0x000015c0
        /*032c*/ 	.word	0x00000002
        /*0330*/ 	.word	0x00000100
        /*0334*/ 	.short	0x010a
        /*0336*/ 	.byte	0xff
	.zero		1


	//   ....[35]....
        /*0338*/ 	.word	0x000015f0
        /*033c*/ 	.word	0x00000002
        /*0340*/ 	.word	0x000000f0
        /*0344*/ 	.short	0x0101
        /*0346*/ 	.byte	0xff
	.zero		1


	//   ....[36]....
        /*0348*/ 	.word	0x000016c0
        /*034c*/ 	.word	0x000000ff
        /*0350*/ 	.word	0x00000020
        /*0354*/ 	.short	0x010a
        /*0356*/ 	.byte	0x08
	.zero		1


	//   ....[37]....
        /*0358*/ 	.word	0x00001760
        /*035c*/ 	.word	0x000000ff
        /*0360*/ 	.word	0x00000020
        /*0364*/ 	.short	0x010a
        /*0366*/ 	.byte	0x21
	.zero		1


	//   ....[38]....
        /*0368*/ 	.word	0x000018b0
        /*036c*/ 	.word	0x000000ff
        /*0370*/ 	.word	0x00000020
        /*0374*/ 	.short	0x010a
        /*0376*/ 	.byte	0x08
	.zero		1


	//   ....[39]....
        /*0378*/ 	.word	0x000019c0
        /*037c*/ 	.word	0x000000ff
        /*0380*/ 	.word	0x00000088
        /*0384*/ 	.short	0x0101
        /*0386*/ 	.byte	0x04
	.zero		1


	//   ....[40]....
        /*0388*/ 	.word	0x000019e0
        /*038c*/ 	.word	0x000000ff
        /*0390*/ 	.word	0x00000020
        /*0394*/ 	.short	0x010a
        /*0396*/ 	.byte	0x08
	.zero		1


	//   ....[41]....
        /*0398*/ 	.word	0x00001a60
        /*039c*/ 	.word	0x000000ff
        /*03a0*/ 	.word	0x00000020
        /*03a4*/ 	.short	0x010a
        /*03a6*/ 	.byte	0x11
	.zero		1


	//   ....[42]....
        /*03a8*/ 	.word	0x00001bb0
        /*03ac*/ 	.word	0x000000ff
        /*03b0*/ 	.word	0x00000020
        /*03b4*/ 	.short	0x010a
        /*03b6*/ 	.byte	0x08
	.zero		1


	//   ....[43]....
        /*03b8*/ 	.word	0x00001cf0
        /*03bc*/ 	.word	0x00000002
        /*03c0*/ 	.word	0x00000090
        /*03c4*/ 	.short	0x010a
        /*03c6*/ 	.byte	0xff
	.zero		1


	//   ....[44]....
        /*03c8*/ 	.word	0x00001db0
        /*03cc*/ 	.word	0x00000002
        /*03d0*/ 	.word	0x00000000
        /*03d4*/ 	.short	0x0101
        /*03d6*/ 	.byte	0xff
	.zero		1


	//   ....[45]....
        /*03d8*/ 	.word	0x00002310
        /*03dc*/ 	.word	0x000000ff
        /*03e0*/ 	.word	0x00000000
        /*03e4*/ 	.short	0x010a
        /*03e6*/ 	.byte	0x05
	.zero		1


	//   ....[46]....
        /*03e8*/ 	.word	0x000023a0
        /*03ec*/ 	.word	0x000000ff
        /*03f0*/ 	.word	0x00000000
        /*03f4*/ 	.short	0x010a
        /*03f6*/ 	.byte	0x05
	.zero		1


	//   ....[47]....
        /*03f8*/ 	.word	0x00002430
        /*03fc*/ 	.word	0x000000ff
        /*0400*/ 	.word	0x00000000
        /*0404*/ 	.short	0x010a
        /*0406*/ 	.byte	0x05
	.zero		1


	//   ....[48]....
        /*0408*/ 	.word	0x000024d0
        /*040c*/ 	.word	0x00000000
        /*0410*/ 	.word	0x00000000
        /*0414*/ 	.short	0x010a
        /*0416*/ 	.byte	0xff
	.zero		1


	//   ....[49]....
        /*0418*/ 	.word	0x000025f0
        /*041c*/ 	.word	0x00000000
        /*0420*/ 	.word	0x000000f0
        /*0424*/ 	.short	0x010a
        /*0426*/ 	.byte	0xff
	.zero		1


	//   ....[50]....
        /*0428*/ 	.word	0x00002660
        /*042c*/ 	.word	0x00000000
        /*0430*/ 	.word	0x00000000
        /*0434*/ 	.short	0x0101
        /*0436*/ 	.byte	0xff
	.zero		1


	//   ....[51]....
        /*0438*/ 	.word	0x00002680
        /*043c*/ 	.word	0x000000ff
        /*0440*/ 	.word	0x000000a0
        /*0444*/ 	.short	0x010a
        /*0446*/ 	.byte	0x05
	.zero		1


	//   ....[52]....
        /*0448*/ 	.word	0x000027a0
        /*044c*/ 	.word	0x00000000
        /*0450*/ 	.word	0x00000090
        /*0454*/ 	.short	0x010a
        /*0456*/ 	.byte	0xff
	.zero		1


	//   ....[53]....
        /*0458*/ 	.word	0x000028a0
        /*045c*/ 	.word	0x00000000
        /*0460*/ 	.word	0x00000000
        /*0464*/ 	.short	0x0101
        /*0466*/ 	.byte	0xff
	.zero		1


	//   ....[54]....
        /*0468*/ 	.word	0x00002930
        /*046c*/ 	.word	0x000000ff
        /*0470*/ 	.word	0x000000a0
        /*0474*/ 	.short	0x0106
        /*0476*/ 	.byte	0x05
	.zero		1


	//   ....[55]....
        /*0478*/ 	.word	0x00002950
        /*047c*/ 	.word	0x000000ff
        /*0480*/ 	.word	0x000000a0
        /*0484*/ 	.short	0x010a
        /*0486*/ 	.byte	0x05
	.zero		1


	//   ....[56]....
        /*0488*/ 	.word	0x000029e0
        /*048c*/ 	.word	0x000000ff
        /*0490*/ 	.word	0x000000a0
        /*0494*/ 	.short	0x0106
        /*0496*/ 	.byte	0x04
	.zero		1


	//   ....[57]....
        /*0498*/ 	.word	0x00002a20
        /*049c*/ 	.word	0x00000000
        /*04a0*/ 	.word	0x000000a0
        /*04a4*/ 	.short	0x010a
        /*04a6*/ 	.byte	0xff
	.zero		1


	//   ....[58]....
        /*04a8*/ 	.word	0x00002f60
        /*04ac*/ 	.word	0x00000000
        /*04b0*/ 	.word	0x00000090
        /*04b4*/ 	.short	0x010a
        /*04b6*/ 	.byte	0xff
	.zero		1


	//   ....[59]....
        /*04b8*/ 	.word	0x00003060
        /*04bc*/ 	.word	0x00000003
        /*04c0*/ 	.word	0x00000000
        /*04c4*/ 	.short	0x0101
        /*04c6*/ 	.byte	0xff
	.zero		1


	//   ....[60]....
        /*04c8*/ 	.word	0x00003070
        /*04cc*/ 	.word	0x000000ff
        /*04d0*/ 	.word	0x00000000
        /*04d4*/ 	.short	0x010a
        /*04d6*/ 	.byte	0x06
	.zero		1


	//   ....[61]....
        /*04d8*/ 	.word	0x000030f0
        /*04dc*/ 	.word	0x000000ff
        /*04e0*/ 	.word	0x000000d0
        /*04e4*/ 	.short	0x010a
        /*04e6*/ 	.byte	0x07
	.zero		1


	//   ....[62]....
        /*04e8*/ 	.word	0x000031d0
        /*04ec*/ 	.word	0x000000ff
        /*04f0*/ 	.word	0x00000000
        /*04f4*/ 	.short	0x010a
        /*04f6*/ 	.byte	0x06
	.zero		1


	//   ....[63]....
        /*04f8*/ 	.word	0x00003300
        /*04fc*/ 	.word	0x000000ff
        /*0500*/ 	.word	0x00000000
        /*0504*/ 	.short	0x010a
        /*0506*/ 	.byte	0x1a
	.zero		1


	//   ....[64]....
        /*0508*/ 	.word	0x000035a0
        /*050c*/ 	.word	0x000000ff
        /*0510*/ 	.word	0x00000000
        /*0514*/ 	.short	0x010a
        /*0516*/ 	.byte	0x06
	.zero		1


	//   ....[65]....
        /*0518*/ 	.word	0x00003630
        /*051c*/ 	.word	0x000000ff
        /*0520*/ 	.word	0x00000000
        /*0524*/ 	.short	0x010a
        /*0526*/ 	.byte	0x06
	.zero		1


	//   ....[66]....
        /*0528*/ 	.word	0x000036c0
        /*052c*/ 	.word	0x000000ff
        /*0530*/ 	.word	0x00000000
        /*0534*/ 	.short	0x010a
        /*0536*/ 	.byte	0x06
	.zero		1


	//   ....[67]....
        /*0538*/ 	.word	0x00003750
        /*053c*/ 	.word	0x000000ff
        /*0540*/ 	.word	0x00000000
        /*0544*/ 	.short	0x010a
        /*0546*/ 	.byte	0x07
	.zero		1


	//   ....[68]....
        /*0548*/ 	.word	0x00003bd0
        /*054c*/ 	.word	0x00000000
        /*0550*/ 	.word	0x00000090
        /*0554*/ 	.short	0x010a
        /*0556*/ 	.byte	0xff
	.zero		1


	//   ....[69]....
        /*0558*/ 	.word	0x00003c90
        /*055c*/ 	.word	0x00000000
        /*0560*/ 	.word	0x00000000
        /*0564*/ 	.short	0x0101
        /*0566*/ 	.byte	0xff
	.zero		1


	//   ....[70]....
        /*0568*/ 	.word	0x00003fb0
        /*056c*/ 	.word	0x000000ff
        /*0570*/ 	.word	0x00000088
        /*0574*/ 	.short	0x010a
        /*0576*/ 	.byte	0x07
	.zero		1


	//   ....[71]....
        /*0578*/ 	.word	0x000041a0
        /*057c*/ 	.word	0x000000ff
        /*0580*/ 	.word	0x00000060
        /*0584*/ 	.short	0x010a
        /*0586*/ 	.byte	0x07
	.zero		1


	//   ....[72]....
        /*0588*/ 	.word	0x00004310
        /*058c*/ 	.word	0x000000ff
        /*0590*/ 	.word	0x00000040
        /*0594*/ 	.short	0x010b
        /*0596*/ 	.byte	0x07
	.zero		1


	//   ....[73]....
        /*0598*/ 	.word	0x00004320
        /*059c*/ 	.word	0x000000ff
        /*05a0*/ 	.word	0x00000000
        /*05a4*/ 	.short	0x0101
        /*05a6*/ 	.byte	0x08
	.zero		1


	//   ....[74]....
        /*05a8*/ 	.word	0x00004330
        /*05ac*/ 	.word	0x000000ff
        /*05b0*/ 	.word	0x00000068
        /*05b4*/ 	.short	0x010a
        /*05b6*/ 	.byte	0x07
	.zero		1


	//   ....[75]....
        /*05b8*/ 	.word	0x00004480
        /*05bc*/ 	.word	0x000000ff
        /*05c0*/ 	.word	0x00000048
        /*05c4*/ 	.short	0x010b
        /*05c6*/ 	.byte	0x07
	.zero		1


	//   ....[76]....
        /*05c8*/ 	.word	0x00004490
        /*05cc*/ 	.word	0x000000ff
        /*05d0*/ 	.word	0x00000000
        /*05d4*/ 	.short	0x0101
        /*05d6*/ 	.byte	0x08
	.zero		1


	//   ....[77]....
        /*05d8*/ 	.word	0x000044a0
        /*05dc*/ 	.word	0x000000ff
        /*05e0*/ 	.word	0x00000070
        /*05e4*/ 	.short	0x010a
        /*05e6*/ 	.byte	0x07
	.zero		1


	//   ....[78]....
        /*05e8*/ 	.word	0x00004620
        /*05ec*/ 	.word	0x000000ff
        /*05f0*/ 	.word	0x00000050
        /*05f4*/ 	.short	0x010b
        /*05f6*/ 	.byte	0x07
	.zero		1


	//   ....[79]....
        /*05f8*/ 	.word	0x00004660
        /*05fc*/ 	.word	0x000000ff
        /*0600*/ 	.word	0x00000000
        /*0604*/ 	.short	0x0101
        /*0606*/ 	.byte	0x08
	.zero		1


	//   ....[80]....
        /*0608*/ 	.word	0x000046a0
        /*060c*/ 	.word	0x000000ff
        /*0610*/ 	.word	0x00000078
        /*0614*/ 	.short	0x010a
        /*0616*/ 	.byte	0x07
	.zero		1


	//   ....[81]....
        /*0618*/ 	.word	0x000048e0
        /*061c*/ 	.word	0x000000ff
        /*0620*/ 	.word	0x00000058
        /*0624*/ 	.short	0x010b
        /*0626*/ 	.byte	0x07
	.zero		1


	//   ....[82]....
        /*0628*/ 	.word	0x00004900
        /*062c*/ 	.word	0x000000ff
        /*0630*/ 	.word	0x00000000
        /*0634*/ 	.short	0x0101
        /*0636*/ 	.byte	0x0d
	.zero		1


	//   ....[83]....
        /*0638*/ 	.word	0x00004930
        /*063c*/ 	.word	0x000000ff
        /*0640*/ 	.word	0x00000060
        /*0644*/ 	.short	0x010a
        /*0646*/ 	.byte	0x07
	.zero		1


	//   ....[84]....
        /*0648*/ 	.word	0x00004950
        /*064c*/ 	.word	0x000000ff
        /*0650*/ 	.word	0x00000068
        /*0654*/ 	.short	0x010a
        /*0656*/ 	.byte	0x07
	.zero		1


	//   ....[85]....
        /*0658*/ 	.word	0x00004970
        /*065c*/ 	.word	0x000000ff
        /*0660*/ 	.word	0x00000070
        /*0664*/ 	.short	0x010a
        /*0666*/ 	.byte	0x07
	.zero		1


	//   ....[86]....
        /*0668*/ 	.word	0x000049b0
        /*066c*/ 	.word	0x00000000
        /*0670*/ 	.word	0x00000078
        /*0674*/ 	.short	0x010a
        /*0676*/ 	.byte	0xff
	.zero		1


	//   ....[87]....
        /*0678*/ 	.word	0x00004d10
        /*067c*/ 	.word	0x00000000
        /*0680*/ 	.word	0x00000090
        /*0684*/ 	.short	0x010a
        /*0686*/ 	.byte	0xff
	.zero		1


	//   ....[88]....
        /*0688*/ 	.word	0x00004e20
        /*068c*/ 	.word	0x00000000
        /*0690*/ 	.word	0x00000000
        /*0694*/ 	.short	0x0101
        /*0696*/ 	.byte	0xff
	.zero		1


	//   ....[89]....
        /*0698*/ 	.word	0x000058a0
        /*069c*/ 	.word	0x000000ff
        /*06a0*/ 	.word	0x00000040
        /*06a4*/ 	.short	0x010a
        /*06a6*/ 	.byte	0x30
	.zero		1


	//   ....[90]....
        /*06a8*/ 	.word	0x000058e0
        /*06ac*/ 	.word	0x00000040
        /*06b0*/ 	.word	0x000000b0
        /*06b4*/ 	.short	0x010a
        /*06b6*/ 	.byte	0xff
	.zero		1


	//   ....[91]....
        /*06b8*/ 	.word	0x00005a50
        /*06bc*/ 	.word	0x000000ff
        /*06c0*/ 	.word	0x00000040
        /*06c4*/ 	.short	0x010a
        /*06c6*/ 	.byte	0x30
	.zero		1


	//   ....[92]....
        /*06c8*/ 	.word	0x00005b50
        /*06cc*/ 	.word	0x00000040
        /*06d0*/ 	.word	0x000000b0
        /*06d4*/ 	.short	0x010a
        /*06d6*/ 	.byte	0xff
	.zero		1


	//   ....[93]....
        /*06d8*/ 	.word	0x00006650
        /*06dc*/ 	.word	0x00000000
        /*06e0*/ 	.word	0x00000000
        /*06e4*/ 	.short	0x0101
        /*06e6*/ 	.byte	0xff
	.zero		1


	//   ....[94]....
        /*06e8*/ 	.word	0x00006660
        /*06ec*/ 	.word	0x00000002
        /*06f0*/ 	.word	0x00000040
        /*06f4*/ 	.short	0x010a
        /*06f6*/ 	.byte	0xff
	.zero		1


	//   ....[95]....
        /*06f8*/ 	.word	0x00006730
        /*06fc*/ 	.word	0x00000002
        /*0700*/ 	.word	0x00000040
        /*0704*/ 	.short	0x010a
        /*0706*/ 	.byte	0xff
	.zero		1


	//   ....[96]....
        /*0708*/ 	.word	0x000072b0
        /*070c*/ 	.word	0x0000004a
        /*0710*/ 	.word	0x00000000
        /*0714*/ 	.short	0x0101
        /*0716*/ 	.byte	0xff
	.zero		1


	//   ....[97]....
        /*0718*/ 	.word	0x000072d0
        /*071c*/ 	.word	0x00000000
        /*0720*/ 	.word	0x00000040
        /*0724*/ 	.short	0x010a
        /*0726*/ 	.byte	0xff
	.zero		1


	//   ....[98]....
        /*0728*/ 	.word	0x00007390
        /*072c*/ 	.word	0x00000000
        /*0730*/ 	.word	0x00000040
        /*0734*/ 	.short	0x010a
        /*0736*/ 	.byte	0xff
	.zero		1


	//   ....[99]....
        /*0738*/ 	.word	0x00007f10
        /*073c*/ 	.word	0x0000004a
        /*0740*/ 	.word	0x00000000
        /*0744*/ 	.short	0x0101
        /*0746*/ 	.byte	0xff
	.zero		1


	//   ....[100]....
        /*0748*/ 	.word	0x00007f30
        /*074c*/ 	.word	0x00000002
        /*0750*/ 	.word	0x00000040
        /*0754*/ 	.short	0x010a
        /*0756*/ 	.byte	0xff
	.zero		1


	//   ....[101]....
        /*0758*/ 	.word	0x00007ff0
        /*075c*/ 	.word	0x00000002
        /*0760*/ 	.word	0x00000040
        /*0764*/ 	.short	0x010a
        /*0766*/ 	.byte	0xff
	.zero		1


	//   ....[102]....
        /*0768*/ 	.word	0x00008410
        /*076c*/ 	.word	0x000000ff
        /*0770*/ 	.word	0x00000000
        /*0774*/ 	.short	0x0101
        /*0776*/ 	.byte	0x05
	.zero		1


	//   ....[103]....
        /*0778*/ 	.word	0x00008bd0
        /*077c*/ 	.word	0x00000000
        /*0780*/ 	.word	0x00000000
        /*0784*/ 	.short	0x0101
        /*0786*/ 	.byte	0xff
	.zero		1


	//   ....[104]....
        /*0788*/ 	.word	0x00008e40
        /*078c*/ 	.word	0x000000ff
        /*0790*/ 	.word	0x00000000
        /*0794*/ 	.short	0x0101
        /*0796*/ 	.byte	0x04
	.zero		1


	//   ....[105]....
        /*0798*/ 	.word	0x00008e60
        /*079c*/ 	.word	0x00000002
        /*07a0*/ 	.word	0x00000100
        /*07a4*/ 	.short	0x010a
        /*07a6*/ 	.byte	0xff
	.zero		1


	//   ....[106]....
        /*07a8*/ 	.word	0x00008ec0
        /*07ac*/ 	.word	0x00000002
        /*07b0*/ 	.word	0x00000020
        /*07b4*/ 	.short	0x010a
        /*07b6*/ 	.byte	0xff
	.zero		1


	//   ....[107]....
        /*07b8*/ 	.word	0x00008f20
        /*07bc*/ 	.word	0x00000002
        /*07c0*/ 	.word	0x00000020
        /*07c4*/ 	.short	0x010a
        /*07c6*/ 	.byte	0xff
	.zero		1


	//   ....[108]....
        /*07c8*/ 	.word	0x00008f70
        /*07cc*/ 	.word	0x00000002
        /*07d0*/ 	.word	0x00000090
        /*07d4*/ 	.short	0x010a
        /*07d6*/ 	.byte	0xff
	.zero		1


	//   ....[109]....
        /*07d8*/ 	.word	0x00008fd0
        /*07dc*/ 	.word	0x00000000
        /*07e0*/ 	.word	0x00000000
        /*07e4*/ 	.short	0x010a
        /*07e6*/ 	.byte	0xff
	.zero		1


	//   ....[110]....
        /*07e8*/ 	.word	0x00009030
        /*07ec*/ 	.word	0x00000000
        /*07f0*/ 	.word	0x00000000
        /*07f4*/ 	.short	0x010a
        /*07f6*/ 	.byte	0xff
	.zero		1


	//   ....[111]....
        /*07f8*/ 	.word	0x00009090
        /*07fc*/ 	.word	0x00000000
        /*0800*/ 	.word	0x00000000
        /*0804*/ 	.short	0x010a
        /*0806*/ 	.byte	0xff
	.zero		1


	//   ....[112]....
        /*0808*/ 	.word	0x000090e0
        /*080c*/ 	.word	0x00000000
        /*0810*/ 	.word	0x000000f0
        /*0814*/ 	.short	0x010a
        /*0816*/ 	.byte	0xff
	.zero		1


	//   ....[113]....
        /*0818*/ 	.word	0x00009140
        /*081c*/ 	.word	0x00000000
        /*0820*/ 	.word	0x000000a0
        /*0824*/ 	.short	0x010a
        /*0826*/ 	.byte	0xff
	.zero		1


	//   ....[114]....
        /*0828*/ 	.word	0x00009190
        /*082c*/ 	.word	0x00000000
        /*0830*/ 	.word	0x00000090
        /*0834*/ 	.short	0x010a
        /*0836*/ 	.byte	0xff
	.zero		1


	//   ....[115]....
        /*0838*/ 	.word	0x000091f0
        /*083c*/ 	.word	0x00000000
        /*0840*/ 	.word	0x000000a0
        /*0844*/ 	.short	0x010a
        /*0846*/ 	.byte	0xff
	.zero		1


	//   ....[116]....
        /*0848*/ 	.word	0x00009240
        /*084c*/ 	.word	0x00000000
        /*0850*/ 	.word	0x00000090
        /*0854*/ 	.short	0x010a
        /*0856*/ 	.byte	0xff
	.zero		1


	//   ....[117]....
        /*0858*/ 	.word	0x000092a0
        /*085c*/ 	.word	0x00000002
        /*0860*/ 	.word	0x000000d0
        /*0864*/ 	.short	0x010a
        /*0866*/ 	.byte	0xff
	.zero		1


	//   ....[118]....
        /*0868*/ 	.word	0x00009300
        /*086c*/ 	.word	0x00000000
        /*0870*/ 	.word	0x00000000
        /*0874*/ 	.short	0x010a
        /*0876*/ 	.byte	0xff
	.zero		1


	//   ....[119]....
        /*0878*/ 	.word	0x00009360
        /*087c*/ 	.word	0x00000000
        /*0880*/ 	.word	0x00000000
        /*0884*/ 	.short	0x010a
        /*0886*/ 	.byte	0xff
	.zero		1


	//   ....[120]....
        /*0888*/ 	.word	0x000093c0
        /*088c*/ 	.word	0x00000000
        /*0890*/ 	.word	0x00000000
        /*0894*/ 	.short	0x010a
        /*0896*/ 	.byte	0xff
	.zero		1


	//   ....[121]....
        /*0898*/ 	.word	0x00009420
        /*089c*/ 	.word	0x00000000
        /*08a0*/ 	.word	0x00000000
        /*08a4*/ 	.short	0x010a
        /*08a6*/ 	.byte	0xff
	.zero		1


	//   ....[122]....
        /*08a8*/ 	.word	0x00009480
        /*08ac*/ 	.word	0x00000000
        /*08b0*/ 	.word	0x00000000
        /*08b4*/ 	.short	0x010a
        /*08b6*/ 	.byte	0xff
	.zero		1


	//   ....[123]....
        /*08b8*/ 	.word	0x000094d0
        /*08bc*/ 	.word	0x00000000
        /*08c0*/ 	.word	0x00000090
        /*08c4*/ 	.short	0x010a
        /*08c6*/ 	.byte	0xff
	.zero		1


	//   ....[124]....
        /*08c8*/ 	.word	0x00009530
        /*08cc*/ 	.word	0x00000000
        /*08d0*/ 	.word	0x00000088
        /*08d4*/ 	.short	0x010a
        /*08d6*/ 	.byte	0xff
	.zero		1


	//   ....[125]....
        /*08d8*/ 	.word	0x00009590
        /*08dc*/ 	.word	0x00000000
        /*08e0*/ 	.word	0x00000060
        /*08e4*/ 	.short	0x010a
        /*08e6*/ 	.byte	0xff
	.zero		1


	//   ....[126]....
        /*08e8*/ 	.word	0x000095f0
        /*08ec*/ 	.word	0x00000000
        /*08f0*/ 	.word	0x00000068
        /*08f4*/ 	.short	0x010a
        /*08f6*/ 	.byte	0xff
	.zero		1


	//   ....[127]....
        /*08f8*/ 	.word	0x00009650
        /*08fc*/ 	.word	0x00000000
        /*0900*/ 	.word	0x00000070
        /*0904*/ 	.short	0x010a
        /*0906*/ 	.byte	0xff
	.zero		1


	//   ....[128]....
        /*0908*/ 	.word	0x000096b0
        /*090c*/ 	.word	0x00000000
        /*0910*/ 	.word	0x00000078
        /*0914*/ 	.short	0x010a
        /*0916*/ 	.byte	0xff
	.zero		1


	//   ....[129]....
        /*0918*/ 	.word	0x00009710
        /*091c*/ 	.word	0x00000000
        /*0920*/ 	.word	0x00000060
        /*0924*/ 	.short	0x010a
        /*0926*/ 	.byte	0xff
	.zero		1


	//   ....[130]....
        /*0928*/ 	.word	0x00009770
        /*092c*/ 	.word	0x00000000
        /*0930*/ 	.word	0x00000068
        /*0934*/ 	.short	0x010a
        /*0936*/ 	.byte	0xff
	.zero		1


	//   ....[131]....
        /*0938*/ 	.word	0x000097d0
        /*093c*/ 	.word	0x00000000
        /*0940*/ 	.word	0x00000070
        /*0944*/ 	.short	0x010a
        /*0946*/ 	.byte	0xff
	.zero		1


	//   ....[132]....
        /*0948*/ 	.word	0x00009820
        /*094c*/ 	.word	0x00000000
        /*0950*/ 	.word	0x00000090
        /*0954*/ 	.short	0x010a
        /*0956*/ 	.byte	0xff
	.zero		1


	//   ....[133]....
        /*0958*/ 	.word	0x00009880
        /*095c*/ 	.word	0x00000000
        /*0960*/ 	.word	0x00000040
        /*0964*/ 	.short	0x010a
        /*0966*/ 	.byte	0xff
	.zero		1


	//   ....[134]....
        /*0968*/ 	.word	0x000098d0
        /*096c*/ 	.word	0x00000040
        /*0970*/ 	.word	0x000000b0
        /*0974*/ 	.short	0x010a
        /*0976*/ 	.byte	0xff
	.zero		1


	//   ....[135]....
        /*0978*/ 	.word	0x00009920
        /*097c*/ 	.word	0x00000002
        /*0980*/ 	.word	0x00000040
        /*0984*/ 	.short	0x010a
        /*0986*/ 	.byte	0xff
	.zero		1


	//   ....[136]....
        /*0988*/ 	.word	0x00009970
        /*098c*/ 	.word	0x00000000
        /*0990*/ 	.word	0x00000040
        /*0994*/ 	.short	0x010a
        /*0996*/ 	.byte	0xff
	.zero		1


	//   ....[137]....
        /*0998*/ 	.word	0x000099c0
        /*099c*/ 	.word	0x00000002
        /*09a0*/ 	.word	0x00000040
        /*09a4*/ 	.short	0x010a
        /*09a6*/ 	.byte	0xff
	.zero		1


	//----- nvinfo : EIATTR_NUM_MBARRIERS
	.align		4
.L_47:
        /*09a8*/ 	.byte	0x03, 0x38
        /*09aa*/ 	.short	0x0022


	//----- nvinfo : EIATTR_EXIT_INSTR_OFFSETS
	.align		4
        /*09ac*/ 	.byte	0x04, 0x1c
        /*09ae*/ 	.short	(.L_49 - .L_48)


	//   ....[0]....
.L_48:
        /*09b0*/ 	.word	0x00002500


	//   ....[1]....
        /*09b4*/ 	.word	0x000029f0


	//   ....[2]....
        /*09b8*/ 	.word	0x00002a50


	//   ....[3]....
        /*09bc*/ 	.word	0x000039b0


	//   ....[4]....
        /*09c0*/ 	.word	0x000049e0


	//   ....[5]....
        /*09c4*/ 	.word	0x00004a20


	//   ....[6]....
        /*09c8*/ 	.word	0x00008d30


	//   ....[7]....
        /*09cc*/ 	.word	0x00008db0


	//   ....[8]....
        /*09d0*/ 	.word	0x00008de0


	//   ....[9]....
        /*09d4*/ 	.word	0x00008e50


	//----- nvinfo : EIATTR_MAX_THREADS
	.align		4
.L_49:
        /*09d8*/ 	.byte	0x04, 0x05
        /*09da*/ 	.short	(.L_51 - .L_50)
.L_50:
        /*09dc*/ 	.word	0x00000100
        /*09e0*/ 	.word	0x00000001
        /*09e4*/ 	.word	0x00000001


	//----- nvinfo : EIATTR_CRS_STACK_SIZE
	.align		4
.L_51:
        /*09e8*/ 	.byte	0x04, 0x1e
        /*09ea*/ 	.short	(.L_53 - .L_52)
.L_52:
        /*09ec*/ 	.word	0x00000000


	//----- nvinfo : EIATTR_CBANK_PARAM_SIZE
	.align		4
.L_53:
        /*09f0*/ 	.byte	0x03, 0x19
        /*09f2*/ 	.short	0x0800


	//----- nvinfo : EIATTR_PARAM_CBANK
	.align		4
        /*09f4*/ 	.byte	0x04, 0x0a
        /*09f6*/ 	.short	(.L_55 - .L_54)
	.align		4
.L_54:
        /*09f8*/ 	.word	index@(.nv.constant0._ZN7cutlass13device_kernelINS_4gemm6kernel13GemmUniversalIN4cute5tupleIJiiiiEEENS1_10collective13CollectiveMmaINS1_35MainloopSm100TmaUmmaWarpSpecializedILi4ELi2ELi4ENS5_IJNS4_1CILi1EEESB_SB_EEEEENS5_IJNSA_ILi64EEENSA_ILi256EEESE_EEENS_10bfloat16_tENS5_IJlSB_lEEESH_SI_NS4_8TiledMMAINS4_8MMA_AtomIJNS4_20SM100_MMA_F16BF16_SSISH_SH_fLi64ELi256ELNS4_4UMMA5MajorE0ELSN_0ELNSM_7ScaleInE0ELSO_0EEEEEENS4_6LayoutISC_NS5_IJNSA_ILi0EEESS_SS_EEEEENS5_IJNS4_10UnderscoreESV_SV_EEEEENS4_13SM90_TMA_LOADENS4_14ComposedLayoutINS4_7SwizzleILi3ELi4ELi3EEENS4_18smem_ptr_flag_bitsILi16EEENSR_INS5_IJNSA_ILi8EEESE_EEENS5_IJSE_SB_EEEEEEEvNS4_8identityESY_S18_vS19_EENS_8epilogue10collective18CollectiveEpilogueINS1B_23Sm100TmaWarpSpecializedILi4ELi2ELi32ELb1ELb0EEEJSG_NS5_IJNSR_ISE_SB_EES1G_EEESH_SI_SH_SI_NS1B_6fusion15FusionCallbacksIS1F_NS1I_17LinearCombinationISH_fSH_fLNS_15FloatRoundStyleE2EEESG_S1H_JEEENS4_5SM1004TMEM4LOAD26SM100_TMEM_LOAD_16dp256b8xESY_S18_NS4_17SM75_U32x4_LDSM_NENS4_14SM90_TMA_STOREES18_NS4_17SM90_U32x4_STSM_NENS4_39AutoVectorizingCopyWithAssumedAlignmentILi128EEEEEEvvEEEEvNT_6ParamsE)
        /*09fc*/ 	.short	0x0380
        /*09fe*/ 	.short	0x0800


	//----- nvinfo : EIATTR_SW_WAR
	.align		4
.L_55:
        /*0a00*/ 	.byte	0x04, 0x36
        /*0a02*/ 	.short	(.L_57 - .L_56)
.L_56:
        /*0a04*/ 	.word	0x00000008
.L_57:


//--------------------- .nv.callgraph             --------------------------
	.section	.nv.callgraph,"",@"SHT_CUDA_CALLGRAPH"
	.align	4
	.sectionentsize	8
	.align		4
        /*0000*/ 	.word	0x00000000
	.align		4
        /*0004*/ 	.word	0xffffffff
	.align		4
        /*0008*/ 	.word	index@(_ZN7cutlass13device_kernelINS_4gemm6kernel13GemmUniversalIN4cute5tupleIJiiiiEEENS1_10collective13CollectiveMmaINS1_35MainloopSm100TmaUmmaWarpSpecializedILi4ELi2ELi4ENS5_IJNS4_1CILi1EEESB_SB_EEEEENS5_IJNSA_ILi64EEENSA_ILi256EEESE_EEENS_10bfloat16_tENS5_IJlSB_lEEESH_SI_NS4_8TiledMMAINS4_8MMA_AtomIJNS4_20SM100_MMA_F16BF16_SSISH_SH_fLi64ELi256ELNS4_4UMMA5MajorE0ELSN_0ELNSM_7ScaleInE0ELSO_0EEEEEENS4_6LayoutISC_NS5_IJNSA_ILi0EEESS_SS_EEEEENS5_IJNS4_10UnderscoreESV_SV_EEEEENS4_13SM90_TMA_LOADENS4_14ComposedLayoutINS4_7SwizzleILi3ELi4ELi3EEENS4_18smem_ptr_flag_bitsILi16EEENSR_INS5_IJNSA_ILi8EEESE_EEENS5_IJSE_SB_EEEEEEEvNS4_8identityESY_S18_vS19_EENS_8epilogue10collective18CollectiveEpilogueINS1B_23Sm100TmaWarpSpecializedILi4ELi2ELi32ELb1ELb0EEEJSG_NS5_IJNSR_ISE_SB_EES1G_EEESH_SI_SH_SI_NS1B_6fusion15FusionCallbacksIS1F_NS1I_17LinearCombinationISH_fSH_fLNS_15FloatRoundStyleE2EEESG_S1H_JEEENS4_5SM1004TMEM4LOAD26SM100_TMEM_LOAD_16dp256b8xESY_S18_NS4_17SM75_U32x4_LDSM_NENS4_14SM90_TMA_STOREES18_NS4_17SM90_U32x4_STSM_NENS4_39AutoVectorizingCopyWithAssumedAlignmentILi128EEEEEEvvEEEEvNT_6ParamsE)
	.align		4
        /*000c*/ 	.word	index@(__assertfail)
	.align		4
        /*0010*/ 	.word	0x00000000
	.align		4
        /*0014*/ 	.word	0xfffffffe
	.align		4
        /*0018*/ 	.word	0x00000000
	.align		4
        /*001c*/ 	.word	0xfffffffd
	.align		4
        /*0020*/ 	.word	0x00000000
	.align		4
        /*0024*/ 	.word	0xfffffffc


//--------------------- .nv.constant4             --------------------------
	.section	.nv.constant4,"a",@progbits
	.align	8
	.align		8
.nv.constant4:
        /*0000*/ 	.dword	__assertfail
	.align		8
        /*0008*/ 	.dword	__unnamed_1
	.align		8
        /*0010*/ 	.dword	__unnamed_2
	.align		8
        /*0018*/ 	.dword	_ZN40_INTERNAL_33115369_4_k_cu_7112e6b1_205884cuda3std3__45__cpo5beginE
	.align		8
        /*0020*/ 	.dword	_ZN40_INTERNAL_33115369_4_k_cu_7112e6b1_205884cuda3std3__45__cpo3endE
	.align		8
        /*0028*/ 	.dword	_ZN40_INTERNAL_33115369_4_k_cu_7112e6b1_205884cuda3std3__45__cpo6cbeginE
	.align		8
        /*0030*/ 	.dword	_ZN40_INTERNAL_33115369_4_k_cu_7112e6b1_205884cuda3std3__45__cpo4cendE
	.align		8
        /*0038*/ 	.dword	_ZN40_INTERNAL_33115369_4_k_cu_7112e6b1_205884cuda3std3__442_GLOBAL__N__33115369_4_k_cu_7112e6b1_205886ignoreE
	.align		8
        /*0040*/ 	.dword	_ZN40_INTERNAL_33115369_4_k_cu_7112e6b1_205884cuda3std3__419piecewise_constructE
	.align		8
        /*0048*/ 	.dword	_ZN40_INTERNAL_33115369_4_k_cu_7112e6b1_205884cuda3std3__48in_placeE
	.align		8
        /*0050*/ 	.dword	_ZN40_INTERNAL_33115369_4_k_cu_7112e6b1_205884cuda3std6ranges3__45__cpo4swapE
	.align		8
        /*0058*/ 	.dword	_ZN40_INTERNAL_33115369_4_k_cu_7112e6b1_205884cuda3std6ranges3__45__cpo9iter_moveE
	.align		8
        /*0060*/ 	.dword	_ZN40_INTERNAL_33115369_4_k_cu_7112e6b1_205884cute7productE
	.align		8
        /*0068*/ 	.dword	_ZN40_INTERNAL_33115369_4_k_cu_7112e6b1_205884cute1_E
	.align		8
        /*0070*/ 	.dword	$str$25
	.align		8
        /*0078*/ 	.dword	$str$26
	.align		8
        /*0080*/ 	.dword	$str$27
	.align		8
        /*0088*/ 	.dword	$str$28


//--------------------- .text._ZN7cutlass13device_kernelINS_4gemm6kernel13GemmUniversalIN4cute5tupleIJiiiiEEENS1_10collective13CollectiveMmaINS1_35MainloopSm100TmaUmmaWarpSpecializedILi4ELi2ELi4ENS5_IJNS4_1CILi1EEESB_SB_EEEEENS5_IJNSA_ILi64EEENSA_ILi256EEESE_EEENS_10bfloat16_tENS5_IJlSB_lEEESH_SI_NS4_8TiledMMAINS4_8MMA_AtomIJNS4_20SM100_MMA_F16BF16_SSISH_SH_fLi64ELi256ELNS4_4UMMA5MajorE0ELSN_0ELNSM_7ScaleInE0ELSO_0EEEEEENS4_6LayoutISC_NS5_IJNSA_ILi0EEESS_SS_EEEEENS5_IJNS4_10UnderscoreESV_SV_EEEEENS4_13SM90_TMA_LOADENS4_14ComposedLayoutINS4_7SwizzleILi3ELi4ELi3EEENS4_18smem_ptr_flag_bitsILi16EEENSR_INS5_IJNSA_ILi8EEESE_EEENS5_IJSE_SB_EEEEEEEvNS4_8identityESY_S18_vS19_EENS_8epilogue10collective18CollectiveEpilogueINS1B_23Sm100TmaWarpSpecializedILi4ELi2ELi32ELb1ELb0EEEJSG_NS5_IJNSR_ISE_SB_EES1G_EEESH_SI_SH_SI_NS1B_6fusion15FusionCallbacksIS1F_NS1I_17LinearCombinationISH_fSH_fLNS_15FloatRoundStyleE2EEESG_S1H_JEEENS4_5SM1004TMEM4LOAD26SM100_TMEM_LOAD_16dp256b8xESY_S18_NS4_17SM75_U32x4_LDSM_NENS4_14SM90_TMA_STOREES18_NS4_17SM90_U32x4_STSM_NENS4_39AutoVectorizingCopyWithAssumedAlignmentILi128EEEEEEvvEEEEvNT_6ParamsE --------------------------
	.section	.text._ZN7cutlass13device_kernelINS_4gemm6kernel13GemmUniversalIN4cute5tupleIJiiiiEEENS1_10collective13CollectiveMmaINS1_35MainloopSm100TmaUmmaWarpSpecializedILi4ELi2ELi4ENS5_IJNS4_1CILi1EEESB_SB_EEEEENS5_IJNSA_ILi64EEENSA_ILi256EEESE_EEENS_10bfloat16_tENS5_IJlSB_lEEESH_SI_NS4_8TiledMMAINS4_8MMA_AtomIJNS4_20SM100_MMA_F16BF16_SSISH_SH_fLi64ELi256ELNS4_4UMMA5MajorE0ELSN_0ELNSM_7ScaleInE0ELSO_0EEEEEENS4_6LayoutISC_NS5_IJNSA_ILi0EEESS_SS_EEEEENS5_IJNS4_10UnderscoreESV_SV_EEEEENS4_13SM90_TMA_LOADENS4_14ComposedLayoutINS4_7SwizzleILi3ELi4ELi3EEENS4_18smem_ptr_flag_bitsILi16EEENSR_INS5_IJNSA_ILi8EEESE_EEENS5_IJSE_SB_EEEEEEEvNS4_8identityESY_S18_vS19_EENS_8epilogue10collective18CollectiveEpilogueINS1B_23Sm100TmaWarpSpecializedILi4ELi2ELi32ELb1ELb0EEEJSG_NS5_IJNSR_ISE_SB_EES1G_EEESH_SI_SH_SI_NS1B_6fusion15FusionCallbacksIS1F_NS1I_17LinearCombinationISH_fSH_fLNS_15FloatRoundStyleE2EEESG_S1H_JEEENS4_5SM1004TMEM4LOAD26SM100_TMEM_LOAD_16dp256b8xESY_S18_NS4_17SM75_U32x4_LDSM_NENS4_14SM90_TMA_STOREES18_NS4_17SM90_U32x4_STSM_NENS4_39AutoVectorizingCopyWithAssumedAlignmentILi128EEEEEEvvEEEEvNT_6ParamsE,"ax",@progbits
	.align	128
.text._ZN7cutlass13device_kernelINS_4gemm6kernel13GemmUniversalIN4cute5tupleIJiiiiEEENS1_10collective13CollectiveMmaINS1_35MainloopSm100TmaUmmaWarpSpecializedILi4ELi2ELi4ENS5_IJNS4_1CILi1EEESB_SB_EEEEENS5_IJNSA_ILi64EEENSA_ILi256EEESE_EEENS_10bfloat16_tENS5_IJlSB_lEEESH_SI_NS4_8TiledMMAINS4_8MMA_AtomIJNS4_20SM100_MMA_F16BF16_SSISH_SH_fLi64ELi256ELNS4_4UMMA5MajorE0ELSN_0ELNSM_7ScaleInE0ELSO_0EEEEEENS4_6LayoutISC_NS5_IJNSA_ILi0EEESS_SS_EEEEENS5_IJNS4_10UnderscoreESV_SV_EEEEENS4_13SM90_TMA_LOADENS4_14ComposedLayoutINS4_7SwizzleILi3ELi4ELi3EEENS4_18smem_ptr_flag_bitsILi16EEENSR_INS5_IJNSA_ILi8EEESE_EEENS5_IJSE_SB_EEEEEEEvNS4_8identityESY_S18_vS19_EENS_8epilogue10collective18CollectiveEpilogueINS1B_23Sm100TmaWarpSpecializedILi4ELi2ELi32ELb1ELb0EEEJSG_NS5_IJNSR_ISE_SB_EES1G_EEESH_SI_SH_SI_NS1B_6fusion15FusionCallbacksIS1F_NS1I_17LinearCombinationISH_fSH_fLNS_15FloatRoundStyleE2EEESG_S1H_JEEENS4_5SM1004TMEM4LOAD26SM100_TMEM_LOAD_16dp256b8xESY_S18_NS4_17SM75_U32x4_LDSM_NENS4_14SM90_TMA_STOREES18_NS4_17SM90_U32x4_STSM_NENS4_39AutoVectorizingCopyWithAssumedAlignmentILi128EEEEEEvvEEEEvNT_6ParamsE:
        .type           _ZN7cutlass13device_kernelINS_4gemm6kernel13GemmUniversalIN4cute5tupleIJiiiiEEENS1_10collective13CollectiveMmaINS1_35MainloopSm100TmaUmmaWarpSpecializedILi4ELi2ELi4ENS5_IJNS4_1CILi1EEESB_SB_EEEEENS5_IJNSA_ILi64EEENSA_ILi256EEESE_EEENS_10bfloat16_tENS5_IJlSB_lEEESH_SI_NS4_8TiledMMAINS4_8MMA_AtomIJNS4_20SM100_MMA_F16BF16_SSISH_SH_fLi64ELi256ELNS4_4UMMA5MajorE0ELSN_0ELNSM_7ScaleInE0ELSO_0EEEEEENS4_6LayoutISC_NS5_IJNSA_ILi0EEESS_SS_EEEEENS5_IJNS4_10UnderscoreESV_SV_EEEEENS4_13SM90_TMA_LOADENS4_14ComposedLayoutINS4_7SwizzleILi3ELi4ELi3EEENS4_18smem_ptr_flag_bitsILi16EEENSR_INS5_IJNSA_ILi8EEESE_EEENS5_IJSE_SB_EEEEEEEvNS4_8identityESY_S18_vS19_EENS_8epilogue10collective18CollectiveEpilogueINS1B_23Sm100TmaWarpSpecializedILi4ELi2ELi32ELb1ELb0EEEJSG_NS5_IJNSR_ISE_SB_EES1G_EEESH_SI_SH_SI_NS1B_6fusion15FusionCallbacksIS1F_NS1I_17LinearCombinationISH_fSH_fLNS_15FloatRoundStyleE2EEESG_S1H_JEEENS4_5SM1004TMEM4LOAD26SM100_TMEM_LOAD_16dp256b8xESY_S18_NS4_17SM75_U32x4_LDSM_NENS4_14SM90_TMA_STOREES18_NS4_17SM90_U32x4_STSM_NENS4_39AutoVectorizingCopyWithAssumedAlignmentILi128EEEEEEvvEEEEvNT_6ParamsE,@function
        .size           _ZN7cutlass13device_kernelINS_4gemm6kernel13GemmUniversalIN4cute5tupleIJiiiiEEENS1_10collective13CollectiveMmaINS1_35MainloopSm100TmaUmmaWarpSpecializedILi4ELi2ELi4ENS5_IJNS4_1CILi1EEESB_SB_EEEEENS5_IJNSA_ILi64EEENSA_ILi256EEESE_EEENS_10bfloat16_tENS5_IJlSB_lEEESH_SI_NS4_8TiledMMAINS4_8MMA_AtomIJNS4_20SM100_MMA_F16BF16_SSISH_SH_fLi64ELi256ELNS4_4UMMA5MajorE0ELSN_0ELNSM_7ScaleInE0ELSO_0EEEEEENS4_6LayoutISC_NS5_IJNSA_ILi0EEESS_SS_EEEEENS5_IJNS4_10UnderscoreESV_SV_EEEEENS4_13SM90_TMA_LOADENS4_14ComposedLayoutINS4_7SwizzleILi3ELi4ELi3EEENS4_18smem_ptr_flag_bitsILi16EEENSR_INS5_IJNSA_ILi8EEESE_EEENS5_IJSE_SB_EEEEEEEvNS4_8identityESY_S18_vS19_EENS_8epilogue10collective18CollectiveEpilogueINS1B_23Sm100TmaWarpSpecializedILi4ELi2ELi32ELb1ELb0EEEJSG_NS5_IJNSR_ISE_SB_EES1G_EEESH_SI_SH_SI_NS1B_6fusion15FusionCallbacksIS1F_NS1I_17LinearCombinationISH_fSH_fLNS_15FloatRoundStyleE2EEESG_S1H_JEEENS4_5SM1004TMEM4LOAD26SM100_TMEM_LOAD_16dp256b8xESY_S18_NS4_17SM75_U32x4_LDSM_NENS4_14SM90_TMA_STOREES18_NS4_17SM90_U32x4_STSM_NENS4_39AutoVectorizingCopyWithAssumedAlignmentILi128EEEEEEvvEEEEvNT_6ParamsE,(.L_x_176 - _ZN7cutlass13device_kernelINS_4gemm6kernel13GemmUniversalIN4cute5tupleIJiiiiEEENS1_10collective13CollectiveMmaINS1_35MainloopSm100TmaUmmaWarpSpecializedILi4ELi2ELi4ENS5_IJNS4_1CILi1EEESB_SB_EEEEENS5_IJNSA_ILi64EEENSA_ILi256EEESE_EEENS_10bfloat16_tENS5_IJlSB_lEEESH_SI_NS4_8TiledMMAINS4_8MMA_AtomIJNS4_20SM100_MMA_F16BF16_SSISH_SH_fLi64ELi256ELNS4_4UMMA5MajorE0ELSN_0ELNSM_7ScaleInE0ELSO_0EEEEEENS4_6LayoutISC_NS5_IJNSA_ILi0EEESS_SS_EEEEENS5_IJNS4_10UnderscoreESV_SV_EEEEENS4_13SM90_TMA_LOADENS4_14ComposedLayoutINS4_7SwizzleILi3ELi4ELi3EEENS4_18smem_ptr_flag_bitsILi16EEENSR_INS5_IJNSA_ILi8EEESE_EEENS5_IJSE_SB_EEEEEEEvNS4_8identityESY_S18_vS19_EENS_8epilogue10collective18CollectiveEpilogueINS1B_23Sm100TmaWarpSpecializedILi4ELi2ELi32ELb1ELb0EEEJSG_NS5_IJNSR_ISE_SB_EES1G_EEESH_SI_SH_SI_NS1B_6fusion15FusionCallbacksIS1F_NS1I_17LinearCombinationISH_fSH_fLNS_15FloatRoundStyleE2EEESG_S1H_JEEENS4_5SM1004TMEM4LOAD26SM100_TMEM_LOAD_16dp256b8xESY_S18_NS4_17SM75_U32x4_LDSM_NENS4_14SM90_TMA_STOREES18_NS4_17SM90_U32x4_STSM_NENS4_39AutoVectorizingCopyWithAssumedAlignmentILi128EEEEEEvvEEEEvNT_6ParamsE)
        .other          _ZN7cutlass13device_kernelINS_4gemm6kernel13GemmUniversalIN4cute5tupleIJiiiiEEENS1_10collective13CollectiveMmaINS1_35MainloopSm100TmaUmmaWarpSpecializedILi4ELi2ELi4ENS5_IJNS4_1CILi1EEESB_SB_EEEEENS5_IJNSA_ILi64EEENSA_ILi256EEESE_EEENS_10bfloat16_tENS5_IJlSB_lEEESH_SI_NS4_8TiledMMAINS4_8MMA_AtomIJNS4_20SM100_MMA_F16BF16_SSISH_SH_fLi64ELi256ELNS4_4UMMA5MajorE0ELSN_0ELNSM_7ScaleInE0ELSO_0EEEEEENS4_6LayoutISC_NS5_IJNSA_ILi0EEESS_SS_EEEEENS5_IJNS4_10UnderscoreESV_SV_EEEEENS4_13SM90_TMA_LOADENS4_14ComposedLayoutINS4_7SwizzleILi3ELi4ELi3EEENS4_18smem_ptr_flag_bitsILi16EEENSR_INS5_IJNSA_ILi8EEESE_EEENS5_IJSE_SB_EEEEEEEvNS4_8identityESY_S18_vS19_EENS_8epilogue10collective18CollectiveEpilogueINS1B_23Sm100TmaWarpSpecializedILi4ELi2ELi32ELb1ELb0EEEJSG_NS5_IJNSR_ISE_SB_EES1G_EEESH_SI_SH_SI_NS1B_6fusion15FusionCallbacksIS1F_NS1I_17LinearCombinationISH_fSH_fLNS_15FloatRoundStyleE2EEESG_S1H_JEEENS4_5SM1004TMEM4LOAD26SM100_TMEM_LOAD_16dp256b8xESY_S18_NS4_17SM75_U32x4_LDSM_NENS4_14SM90_TMA_STOREES18_NS4_17SM90_U32x4_STSM_NENS4_39AutoVectorizingCopyWithAssumedAlignmentILi128EEEEEEvvEEEEvNT_6ParamsE,@"STO_CUDA_ENTRY STV_DEFAULT"
_ZN7cutlass13device_kernelINS_4gemm6kernel13GemmUniversalIN4cute5tupleIJiiiiEEENS1_10collective13CollectiveMmaINS1_35MainloopSm100TmaUmmaWarpSpecializedILi4ELi2ELi4ENS5_IJNS4_1CILi1EEESB_SB_EEEEENS5_IJNSA_ILi64EEENSA_ILi256EEESE_EEENS_10bfloat16_tENS5_IJlSB_lEEESH_SI_NS4_8TiledMMAINS4_8MMA_AtomIJNS4_20SM100_MMA_F16BF16_SSISH_SH_fLi64ELi256ELNS4_4UMMA5MajorE0ELSN_0ELNSM_7ScaleInE0ELSO_0EEEEEENS4_6LayoutISC_NS5_IJNSA_ILi0EEESS_SS_EEEEENS5_IJNS4_10UnderscoreESV_SV_EEEEENS4_13SM90_TMA_LOADENS4_14ComposedLayoutINS4_7SwizzleILi3ELi4ELi3EEENS4_18smem_ptr_flag_bitsILi16EEENSR_INS5_IJNSA_ILi8EEESE_EEENS5_IJSE_SB_EEEEEEEvNS4_8identityESY_S18_vS19_EENS_8epilogue10collective18CollectiveEpilogueINS1B_23Sm100TmaWarpSpecializedILi4ELi2ELi32ELb1ELb0EEEJSG_NS5_IJNSR_ISE_SB_EES1G_EEESH_SI_SH_SI_NS1B_6fusion15FusionCallbacksIS1F_NS1I_17LinearCombinationISH_fSH_fLNS_15FloatRoundStyleE2EEESG_S1H_JEEENS4_5SM1004TMEM4LOAD26SM100_TMEM_LOAD_16dp256b8xESY_S18_NS4_17SM75_U32x4_LDSM_NENS4_14SM90_TMA_STOREES18_NS4_17SM90_U32x4_STSM_NENS4_39AutoVectorizingCopyWithAssumedAlignmentILi128EEEEEEvvEEEEvNT_6ParamsE:
[----:B------:R-:W1:Y:S01]  /*0000*/  LDC R1, c[0x0][0x37c] ;  /* 0x0000df00ff017b82 */ /* 0x000e620000000800 */
[----:B------:R-:W2:Y:S01]  /*0010*/  S2R R101, SR_TID.X ;  /* 0x0000000000657919 */ /* 0x000ea20000002100 */
[----:B------:R-:W3:Y:S01]  /*0020*/  LDCU.64 UR4, c[0x0][0x890] ;  /* 0x00011200ff0477ac */ /* 0x000ee20008000a00 */
[----:B------:R-:W-:Y:S02]  /*0030*/  PRMT R88, RZ, 0x7610, R88 ;  /* 0x00007610ff587816 */ /* 0x000fe40000000058 */
[----:B------:R-:W-:Y:S01]  /*0040*/  ELECT P5, URZ, PT ;  /* 0x0000000000ff782f */ /* 0x000fe200038a0000 */
[----:B------:R-:W4:Y:S01]  /*0050*/  LDCU.64 UR46, c[0x0][0x358] ;  /* 0x00006b00ff2e77ac */ /* 0x000f220008000a00 */
[----:B---3--:R-:W-:-:S04]  /*0060*/  UISETP.NE.U32.AND UP0, UPT, UR4, URZ, UPT ;  /* 0x000000ff0400728c */ /* 0x008fc8000bf05070 */
[----:B------:R-:W-:Y:S01]  /*0070*/  UISETP.NE.AND.EX UP0, UPT, UR5, URZ, UPT, UP0 ;  /* 0x000000ff0500728c */ /* 0x000fe2000bf05300 */
[----:B--2---:R-:W-:-:S05]  /*0080*/  SHF.R.U32.HI R93, RZ, 0x5, R101 ;  /* 0x00000005ff5d7819 */ /* 0x004fca0000011665 */
[----:B------:R-:W2:Y:S02]  /*0090*/  SHFL.IDX PT, R0, R93, RZ, 0x1f ;  /* 0x00001fff5d007589 */ /* 0x000ea400000e0000 */
[----:B--2---:R-:W-:Y:S01]  /*00a0*/  R2UR UR8, R0 ;  /* 0x00000000000872ca */ /* 0x004fe200000e0000 */
[----:B-1--4-:R-:W-:-:S14]  /*00b0*/  BRA.U UP0, `(.L_x_0) ;  /* 0x00000001002c7547 */ /* 0x012fdc000b800000 */
[----:B------:R-:W1:Y:S02]  /*00c0*/  LDCU.64 UR6, c[0x0][0x888] ;  /* 0x00011100ff0677ac */ /* 0x000e640008000a00 */
[----:B-1----:R-:W-:-:S04]  /*00d0*/  UISETP.NE.U32.AND UP0, UPT, UR6, URZ, UPT ;  /* 0x000000ff0600728c */ /* 0x002fc8000bf05070 */
[----:B------:R-:W-:-:S09]  /*00e0*/  UISETP.NE.AND.EX UP0, UPT, UR7, URZ, UPT, UP0 ;  /* 0x000000ff0700728c */ /* 0x000fd2000bf05300 */
[----:B------:R-:W-:Y:S05]  /*00f0*/  BRA.U !UP0, `(.L_x_1) ;  /* 0x0000000108107547 */ /* 0x000fea000b800000 */
[----:B------:R-:W1:Y:S02]  /*0100*/  LDC.64 R2, c[0x0][0x888] ;  /* 0x00022200ff027b82 */ /* 0x000e640000000a00 */
[----:B-1----:R1:W5:Y:S01]  /*0110*/  LDG.E R49, desc[UR46][R2.64] ;  /* 0x0000002e02317981 */ /* 0x002362000c1e1900 */
[----:B------:R-:W-:Y:S01]  /*0120*/  HFMA2 R88, -RZ, RZ, 0, 5.9604644775390625e-08 ;  /* 0x00000001ff587431 */ /* 0x000fe200000001ff */
[----:B------:R-:W-:Y:S05]  /*0130*/  BRA `(.L_x_0) ;  /* 0x00000000000c7947 */ /* 0x000fea0003800000 */
.L_x_1:
[----:B------:R-:W1:Y:S01]  /*0140*/  LDCU UR6, c[0x0][0x880] ;  /* 0x00011000ff0677ac */ /* 0x000e620008000800 */
[----:B------:R-:W-:Y:S01]  /*0150*/  HFMA2 R88, -RZ, RZ, 0, 5.9604644775390625e-08 ;  /* 0x00000001ff587431 */ /* 0x000fe200000001ff */
[----:B-1----:R-:W-:-:S07]  /*0160*/  MOV R49, UR6 ;  /* 0x0000000600317c02 */ /* 0x002fce0008000f00 */
.L_x_0:
[----:B------:R-:W2:Y:S02]  /*0170*/  LDCU.64 UR6, c[0x0][0x8b0] ;  /* 0x00011600ff0677ac */ /* 0x000ea40008000a00 */
[----:B--2---:R-:W-:-:S04]  /*0180*/  UISETP.NE.U32.AND UP0, UPT, UR6, URZ, UPT ;  /* 0x000000ff0600728c */ /* 0x004fc8000bf05070 */
[----:B------:R-:W-:-:S09]  /*0190*/  UISETP.NE.AND.EX UP0, UPT, UR7, URZ, UPT, UP0 ;  /* 0x000000ff0700728c */ /* 0x000fd2000bf05300 */
[----:B------:R-:W-:Y:S05]  /*01a0*/  BRA.U UP0, `(.L_x_2) ;  /* 0x0000000100247547 */ /* 0x000fea000b800000 */
[----:B------:R-:W2:Y:S02]  /*01b0*/  LDCU.64 UR6, c[0x0][0x8a8] ;  /* 0x00011500ff0677ac */ /* 0x000ea40008000a00 */
[----:B--2---:R-:W-:-:S04]  /*01c0*/  UISETP.NE.U32.AND UP0, UPT, UR6, URZ, UPT ;  /* 0x000000ff0600728c */ /* 0x004fc8000bf05070 */
[----:B------:R-:W-:-:S09]  /*01d0*/  UISETP.NE.AND.EX UP0, UPT, UR7, URZ, UPT, UP0 ;  /* 0x000000ff0700728c */ /* 0x000fd2000bf05300 */
[----:B------:R-:W-:Y:S05]  /*01e0*/  BRA.U !UP0, `(.L_x_3) ;  /* 0x00000001080c7547 */ /* 0x000fea000b800000 */
[----:B-1----:R-:W1:Y:S02]  /*01f0*/  LDC.64 R2, c[0x0][0x8a8] ;  /* 0x00022a00ff027b82 */ /* 0x002e640000000a00 */
[----:B-1----:R2:W5:Y:S01]  /*0200*/  LDG.E R47, desc[UR46][R2.64] ;  /* 0x0000002e022f7981 */ /* 0x002562000c1e1900 */
[----:B------:R-:W-:Y:S05]  /*0210*/  BRA `(.L_x_2) ;  /* 0x0000000000087947 */ /* 0x000fea0003800000 */
.L_x_3:
[----:B------:R-:W2:Y:S02]  /*0220*/  LDCU UR6, c[0x0][0x8a0] ;  /* 0x00011400ff0677ac */ /* 0x000ea40008000800 */
[----:B--2---:R-:W-:Y:S02]  /*0230*/  MOV R47, UR6 ;  /* 0x00000006002f7c02 */ /* 0x004fe40008000f00 */
.L_x_2:
[----:B------:R-:W-:Y:S01]  /*0240*/  IMAD.U32 R0, RZ, RZ, UR8 ;  /* 0x00000008ff007e24 */ /* 0x000fe2000f8e00ff */
[----:B------:R-:W-:Y:S04]  /*0250*/  BSSY.RECONVERGENT B0, `(.L_x_4) ;  /* 0x000000c000007945 */ /* 0x000fe80003800200 */
[C---:B------:R-:W-:Y:S02]  /*0260*/  ISETP.NE.OR P1, PT, R0.reuse, 0x1, !P5 ;  /* 0x000000010000780c */ /* 0x040fe40006f25670 */
[----:B------:R-:W-:-:S11]  /*0270*/  ISETP.NE.OR P0, PT, R0, 0x3, !P5 ;  /* 0x000000030000780c */ /* 0x000fd60006f05670 */
[----:B------:R-:W-:Y:S05]  /*0280*/  @P1 BRA `(.L_x_5) ;  /* 0x0000000000201947 */ /* 0x000fea0003800000 */
[----:B------:R-:W3:Y:S02]  /*0290*/  LDCU.64 UR6, c[0x0][0x348] ;  /* 0x00006900ff0677ac */ /* 0x000ee40008000a00 */
[----:B---3--:R-:W-:Y:S02]  /*02a0*/  UIADD3 UR10, UP1, UPT, UR6, 0x80, URZ ;  /* 0x00000080060a7890 */ /* 0x008fe4000ff3e0ff */
[----:B------:R-:W-:Y:S02]  /*02b0*/  UIADD3 UR6, UP0, UPT, UR6, 0x180, URZ ;  /* 0x0000018006067890 */ /* 0x000fe4000ff1e0ff */
[----:B------:R-:W-:Y:S02]  /*02c0*/  UIADD3.X UR11, UPT, UPT, URZ, UR7, URZ, UP1, !UPT ;  /* 0x00000007ff0b7290 */ /* 0x000fe40008ffe4ff */
[----:B------:R-:W-:-:S07]  /*02d0*/  UIADD3.X UR7, UPT, UPT, URZ, UR7, URZ, UP0, !UPT ;  /* 0x00000007ff077290 */ /* 0x000fce00087fe4ff */
[----:B------:R3:W-:Y:S02]  /*02e0*/  UTMACCTL.PF [UR10] ;  /* 0x000000000a0079b9 */ /* 0x0007e40008040000 */
[----:B------:R3:W-:Y:S02]  /*02f0*/  UTMACCTL.PF [UR6] ;  /* 0x00000000060079b9 */ /* 0x0007e40008040000 */
[----:B---3--:R-:W-:Y:S01]  /*0300*/  NOP ;  /* 0x0000000000007918 */ /* 0x008fe20000000000 */
.L_x_5:
[----:B------:R-:W-:Y:S05]  /*0310*/  BSYNC.RECONVERGENT B0 ;  /* 0x0000000000007941 */ /* 0x000fea0003800200 */
.L_x_4:
[----:B------:R-:W-:Y:S04]  /*0320*/  BSSY.RECONVERGENT B0, `(.L_x_6) ;  /* 0x000000a000007945 */ /* 0x000fe80003800200 */
        /* <DEDUP_REMOVED lines=9> */
.L_x_7:
[----:B------:R-:W-:Y:S05]  /*03c0*/  BSYNC.RECONVERGENT B0 ;  /* 0x0000000000007941 */ /* 0x000fea0003800200 */
.L_x_6:
[----:B------:R-:W3:Y:S01]  /*03d0*/  LDCU.64 UR6, c[0x0][0x888] ;  /* 0x00011100ff0677ac */ /* 0x000ee20008000a00 */
[----:B------:R-:W-:Y:S02]  /*03e0*/  UISETP.EQ.U32.AND UP1, UPT, UR4, URZ, UPT ;  /* 0x000000ff0400728c */ /* 0x000fe4000bf22070 */
[----:B------:R-:W-:Y:S02]  /*03f0*/  UPLOP3.LUT UP2, UPT, UPT, UPT, UPT, 0x80, 0x8 ;  /* 0x000000000008789c */ /* 0x000fe40003f4f070 */
[----:B---3--:R-:W-:-:S04]  /*0400*/  UISETP.NE.U32.AND UP0, UPT, UR6, URZ, UPT ;  /* 0x000000ff0600728c */ /* 0x008fc8000bf05070 */
[----:B------:R-:W-:-:S04]  /*0410*/  UISETP.NE.AND.EX UP0, UPT, UR7, URZ, UPT, UP0 ;  /* 0x000000ff0700728c */ /* 0x000fc8000bf05300 */
[----:B------:R-:W-:-:S04]  /*0420*/  UISETP.EQ.OR.EX UP3, UPT, UR5, URZ, !UP0, UP1 ;  /* 0x000000ff0500728c */ /* 0x000fc8000c762710 */
[----:B------:R-:W-:-:S05]  /*0430*/  UP2UR UR50, UPR, URZ, 0x8 ;  /* 0x00000008ff327883 */ /* 0x000fca0008000000 */
[----:B------:R-:W-:Y:S07]  /*0440*/  BRA.U !UP3, `(.L_x_8) ;  /* 0x000000010b207547 */ /* 0x000fee000b800000 */
[----:B------:R-:W-:Y:S01]  /*0450*/  UISETP.NE.U32.AND UP2, UPT, UR4, URZ, UPT ;  /* 0x000000ff0400728c */ /* 0x000fe2000bf45070 */
[----:B-----5:R-:W-:Y:S01]  /*0460*/  FSETP.NEU.AND P0, PT, R49, RZ, PT ;  /* 0x000000ff3100720b */ /* 0x020fe20003f0d000 */
[----:B------:R-:W-:Y:S02]  /*0470*/  USEL UR4, URZ, 0xffffffff, UP0 ;  /* 0xffffffffff047887 */ /* 0x000fe40008000000 */
[----:B------:R-:W-:-:S10]  /*0480*/  UISETP.NE.AND.EX UP2, UPT, UR5, URZ, UPT, UP2 ;  /* 0x000000ff0500728c */ /* 0x000fd4000bf45320 */
[----:B------:R-:W-:Y:S01]  /*0490*/  VOTEU.ANY UP1, P0 ;  /* 0x0000000000ff7886 */ /* 0x000fe20000020100 */
[----:B------:R-:W-:-:S04]  /*04a0*/  @!UP2 USEL UR4, URZ, 0xffffffff, UP1 ;  /* 0xffffffffff04a887 */ /* 0x000fc80008800000 */
[----:B------:R-:W-:-:S04]  /*04b0*/  ULOP3.LUT UR4, UR4, 0x1, URZ, 0xc0, !UPT ;  /* 0x0000000104047892 */ /* 0x000fc8000f8ec0ff */
[----:B------:R-:W-:-:S11]  /*04c0*/  UISETP.NE.U32.AND UP2, UPT, UR4, 0x1, UPT ;  /* 0x000000010400788c */ /* 0x000fd6000bf45070 */
.L_x_8:
[----:B-12---:R-:W1:Y:S01]  /*04d0*/  SHFL.IDX PT, R2, R93, RZ, 0x1f ;  /* 0x00001fff5d027589 */ /* 0x006e6200000e0000 */
[----:B------:R-:W-:-:S04]  /*04e0*/  UISETP.NE.AND UP1, UPT, UR8, 0x2, UPT ;  /* 0x000000020800788c */ /* 0x000fc8000bf25270 */
[----:B------:R-:W-:Y:S01]  /*04f0*/  USEL UR6, URZ, 0x1, UP1 ;  /* 0x00000001ff067887 */ /* 0x000fe20008800000 */
[----:B-1----:R-:W-:-:S13]  /*0500*/  ISETP.NE.AND P0, PT, R2, RZ, PT ;  /* 0x000000ff0200720c */ /* 0x002fda0003f05270 */
[----:B------:R-:W-:Y:S05]  /*0510*/  @P0 BRA `(.L_x_9) ;  /* 0x0000000000480947 */ /* 0x000fea0003800000 */
[----:B------:R-:W1:Y:S01]  /*0520*/  S2UR UR5, SR_CgaCtaId ;  /* 0x00000000000579c3 */ /* 0x000e620000008800 */
[----:B------:R-:W-:Y:S01]  /*0530*/  UMOV UR7, 0x400 ;  /* 0x0000040000077882 */ /* 0x000fe20000000000 */
[----:B------:R-:W-:Y:S01]  /*0540*/  UMOV UR4, 0x1 ;  /* 0x0000000100047882 */ /* 0x000fe20000000000 */
[----:B------:R-:W-:Y:S01]  /*0550*/  ELECT P0, URZ, PT ;  /* 0x0000000000ff782f */ /* 0x000fe20003800000 */
[----:B------:R-:W-:-:S04]  /*0560*/  UIADD3 UR10, UPT, UPT, -UR4, 0x100000, URZ ;  /* 0x00100000040a7890 */ /* 0x000fc8000fffe1ff */
[----:B------:R-:W-:Y:S02]  /*0570*/  USHF.L.U32 UR11, UR10, 0xb, URZ ;  /* 0x0000000b0a0b7899 */ /* 0x000fe400080006ff */
[----:B------:R-:W-:Y:S02]  /*0580*/  USHF.L.U32 UR10, UR10, 0x1, URZ ;  /* 0x000000010a0a7899 */ /* 0x000fe400080006ff */
[----:B-1----:R-:W-:Y:S01]  /*0590*/  ULEA UR5, UR5, UR7, 0x18 ;  /* 0x0000000705057291 */ /* 0x002fe2000f8ec0ff */
[----:B------:R-:W1:Y:S11]  /*05a0*/  FENCE.VIEW.ASYNC.S ;  /* 0x00000000000073c6 */ /* 0x000e760000000000 */
[----:B-1----:R1:W2:Y:S01]  /*05b0*/  SYNCS.EXCH.64 URZ, [UR5], UR10 ;  /* 0x0000000a05ff75b2 */ /* 0x0022a20008000100 */
[----:B------:R1:W3:Y:S01]  /*05c0*/  SYNCS.EXCH.64 URZ, [UR5+0x20], UR10 ;  /* 0x0000200a05ff75b2 */ /* 0x0002e20008000100 */
[----:B------:R1:W4:Y:S01]  /*05d0*/  SYNCS.EXCH.64 URZ, [UR5+0x8], UR10 ;  /* 0x0000080a05ff75b2 */ /* 0x0003220008000100 */
[----:B------:R1:W1:Y:S01]  /*05e0*/  SYNCS.EXCH.64 URZ, [UR5+0x28], UR10 ;  /* 0x0000280a05ff75b2 */ /* 0x0002620008000100 */
[----:B------:R1:W1:Y:S01]  /*05f0*/  SYNCS.EXCH.64 URZ, [UR5+0x10], UR10 ;  /* 0x0000100a05ff75b2 */ /* 0x0002620008000100 */
[----:B------:R1:W1:Y:S01]  /*0600*/  SYNCS.EXCH.64 URZ, [UR5+0x30], UR10 ;  /* 0x0000300a05ff75b2 */ /* 0x0002620008000100 */
[----:B------:R1:W1:Y:S01]  /*0610*/  SYNCS.EXCH.64 URZ, [UR5+0x18], UR10 ;  /* 0x0000180a05ff75b2 */ /* 0x0002620008000100 */
[----:B------:R1:W1:Y:S01]  /*0620*/  SYNCS.EXCH.64 URZ, [UR5+0x38], UR10 ;  /* 0x0000380a05ff75b2 */ /* 0x0002620008000100 */
[----:B------:R-:W-:Y:S01]  /*0630*/  NOP ;  /* 0x0000000000007918 */ /* 0x000fe20000000000 */
.L_x_9:
[----:B------:R-:W2:Y:S01]  /*0640*/  SHFL.IDX PT, R2, R93, RZ, 0x1f ;  /* 0x00001fff5d027589 */ /* 0x000ea200000e0000 */
[----:B------:R-:W-:Y:S01]  /*0650*/  NOP ;  /* 0x0000000000007918 */ /* 0x000fe20000000000 */
[----:B--2---:R-:W-:-:S13]  /*0660*/  ISETP.NE.AND P0, PT, R2, 0x1, PT ;  /* 0x000000010200780c */ /* 0x004fda0003f05270 */
[----:B------:R-:W-:Y:S05]  /*0670*/  @P0 BRA `(.L_x_10) ;  /* 0x0000000000580947 */ /* 0x000fea0003800000 */
[----:B------:R-:W2:Y:S01]  /*0680*/  S2UR UR7, SR_CgaCtaId ;  /* 0x00000000000779c3 */ /* 0x000ea20000008800 */
[----:B------:R-:W-:Y:S01]  /*0690*/  UMOV UR9, 0x400 ;  /* 0x0000040000097882 */ /* 0x000fe20000000000 */
[----:B-1----:R-:W-:Y:S01]  /*06a0*/  UMOV UR5, 0x20 ;  /* 0x0000002000057882 */ /* 0x002fe20000000000 */
[----:B------:R-:W-:Y:S01]  /*06b0*/  UMOV UR4, 0x80 ;  /* 0x0000008000047882 */ /* 0x000fe20000000000 */
[----:B------:R-:W-:-:S04]  /*06c0*/  UIADD3 UR10, UPT, UPT, -UR5, 0x100000, URZ ;  /* 0x00100000050a7890 */ /* 0x000fc8000fffe1ff */
[----:B------:R-:W-:Y:S02]  /*06d0*/  USHF.L.U32 UR11, UR10, 0xb, URZ ;  /* 0x0000000b0a0b7899 */ /* 0x000fe400080006ff */
[----:B------:R-:W-:Y:S02]  /*06e0*/  USHF.L.U32 UR10, UR10, 0x1, URZ ;  /* 0x000000010a0a7899 */ /* 0x000fe400080006ff */
[----:B------:R-:W-:-:S04]  /*06f0*/  UIADD3 UR4, UPT, UPT, -UR4, 0x100000, URZ ;  /* 0x0010000004047890 */ /* 0x000fc8000fffe1ff */
[----:B------:R-:W-:Y:S02]  /*0700*/  USHF.L.U32 UR5, UR4, 0xb, URZ ;  /* 0x0000000b04057899 */ /* 0x000fe400080006ff */
[----:B------:R-:W-:Y:S01]  /*0710*/  USHF.L.U32 UR4, UR4, 0x1, URZ ;  /* 0x0000000104047899 */ /* 0x000fe200080006ff */
[----:B------:R-:W-:Y:S01]  /*0720*/  ELECT P0, URZ, PT ;  /* 0x0000000000ff782f */ /* 0x000fe20003800000 */
[----:B--2---:R-:W-:Y:S01]  /*0730*/  ULEA UR7, UR7, UR9, 0x18 ;  /* 0x0000000907077291 */ /* 0x004fe2000f8ec0ff */
[----:B------:R-:W1:Y:S11]  /*0740*/  FENCE.VIEW.ASYNC.S ;  /* 0x00000000000073c6 */ /* 0x000e760000000000 */
[----:B-1----:R2:W1:Y:S01]  /*0750*/  SYNCS.EXCH.64 URZ, [UR7+0x40], UR10 ;  /* 0x0000400a07ff75b2 */ /* 0x0024620008000100 */
[----:B------:R2:W1:Y:S01]  /*0760*/  SYNCS.EXCH.64 URZ, [UR7+0x60], UR4 ;  /* 0x0000600407ff75b2 */ /* 0x0004620008000100 */
[----:B------:R2:W1:Y:S01]  /*0770*/  SYNCS.EXCH.64 URZ, [UR7+0x48], UR10 ;  /* 0x0000480a07ff75b2 */ /* 0x0004620008000100 */
[----:B------:R2:W1:Y:S01]  /*0780*/  SYNCS.EXCH.64 URZ, [UR7+0x68], UR4 ;  /* 0x0000680407ff75b2 */ /* 0x0004620008000100 */
[----:B------:R2:W1:Y:S01]  /*0790*/  SYNCS.EXCH.64 URZ, [UR7+0x50], UR10 ;  /* 0x0000500a07ff75b2 */ /* 0x0004620008000100 */
[----:B------:R2:W1:Y:S01]  /*07a0*/  SYNCS.EXCH.64 URZ, [UR7+0x70], UR4 ;  /* 0x0000700407ff75b2 */ /* 0x0004620008000100 */
[----:B------:R2:W1:Y:S01]  /*07b0*/  SYNCS.EXCH.64 URZ, [UR7+0x58], UR10 ;  /* 0x0000580a07ff75b2 */ /* 0x0004620008000100 */
[----:B------:R2:W1:Y:S02]  /*07c0*/  SYNCS.EXCH.64 URZ, [UR7+0x78], UR4 ;  /* 0x0000780407ff75b2 */ /* 0x0004640008000100 */
[----:B--2---:R-:W-:Y:S01]  /*07d0*/  NOP ;  /* 0x0000000000007918 */ /* 0x004fe20000000000 */
.L_x_10:
[----:B------:R-:W2:Y:S01]  /*07e0*/  SHFL.IDX PT, R2, R93, RZ, 0x1f ;  /* 0x00001fff5d027589 */ /* 0x000ea200000e0000 */
[----:B------:R-:W-:Y:S01]  /*07f0*/  NOP ;  /* 0x0000000000007918 */ /* 0x000fe20000000000 */
[----:B--2---:R-:W-:-:S13]  /*0800*/  ISETP.NE.AND P0, PT, R2, 0x3, PT ;  /* 0x000000030200780c */ /* 0x004fda0003f05270 */
[----:B------:R-:W-:Y:S05]  /*0810*/  @P0 BRA `(.L_x_11) ;  /* 0x0000000000300947 */ /* 0x000fea0003800000 */
[----:B-1----:R-:W1:Y:S01]  /*0820*/  S2UR UR5, SR_CgaCtaId ;  /* 0x00000000000579c3 */ /* 0x002e620000008800 */
        /* <DEDUP_REMOVED lines=8> */
[----:B-1----:R2:W1:Y:S01]  /*08b0*/  SYNCS.EXCH.64 URZ, [UR5+0x80], UR10 ;  /* 0x0000800a05ff75b2 */ /* 0x0024620008000100 */
[----:B------:R2:W1:Y:S02]  /*08c0*/  SYNCS.EXCH.64 URZ, [UR5+0x88], UR10 ;  /* 0x0000880a05ff75b2 */ /* 0x0004640008000100 */
[----:B--2---:R-:W-:Y:S01]  /*08d0*/  NOP ;  /* 0x0000000000007918 */ /* 0x004fe20000000000 */
.L_x_11:
[----:B------:R-:W2:Y:S01]  /*08e0*/  SHFL.IDX PT, R2, R93, RZ, 0x1f ;  /* 0x00001fff5d027589 */ /* 0x000ea200000e0000 */
[----:B------:R-:W-:Y:S01]  /*08f0*/  NOP ;  /* 0x0000000000007918 */ /* 0x000fe20000000000 */
[----:B--2---:R-:W-:-:S13]  /*0900*/  ISETP.NE.AND P0, PT, R2, 0x4, PT ;  /* 0x000000040200780c */ /* 0x004fda0003f05270 */
[----:B------:R-:W-:Y:S05]  /*0910*/  @P0 BRA `(.L_x_12) ;  /* 0x00000000004c0947 */ /* 0x000fea0003800000 */
[----:B-1----:R-:W1:Y:S01]  /*0920*/  S2UR UR5, SR_CgaCtaId ;  /* 0x00000000000579c3 */ /* 0x002e620000008800 */
[----:B------:R-:W-:Y:S01]  /*0930*/  UMOV UR9, 0x100 ;  /* 0x0000010000097882 */ /* 0x000fe20000000000 */
[----:B------:R-:W-:Y:S01]  /*0940*/  UMOV UR7, 0x400 ;  /* 0x0000040000077882 */ /* 0x000fe20000000000 */
[----:B------:R-:W-:Y:S01]  /*0950*/  USEL UR9, UR9, 0xe0, UP2 ;  /* 0x000000e009097887 */ /* 0x000fe20009000000 */
[----:B------:R-:W-:Y:S01]  /*0960*/  UMOV UR4, 0x1 ;  /* 0x0000000100047882 */ /* 0x000fe20000000000 */
[----:B------:R-:W-:Y:S01]  /*0970*/  ELECT P0, URZ, PT ;  /* 0x0000000000ff782f */ /* 0x000fe20003800000 */
[----:B------:R-:W-:-:S04]  /*0980*/  UIADD3 UR10, UPT, UPT, -UR4, 0x100000, URZ ;  /* 0x00100000040a7890 */ /* 0x000fc8000fffe1ff */
[----:B------:R-:W-:Y:S02]  /*0990*/  USHF.L.U32 UR11, UR10, 0xb, URZ ;  /* 0x0000000b0a0b7899 */ /* 0x000fe400080006ff */
[----:B------:R-:W-:Y:S02]  /*09a0*/  USHF.L.U32 UR10, UR10, 0x1, URZ ;  /* 0x000000010a0a7899 */ /* 0x000fe400080006ff */
[----:B------:R-:W-:-:S04]  /*09b0*/  UIADD3 UR12, UPT, UPT, -UR9, 0x100000, URZ ;  /* 0x00100000090c7890 */ /* 0x000fc8000fffe1ff */
[----:B------:R-:W-:Y:S02]  /*09c0*/  USHF.L.U32 UR13, UR12, 0xb, URZ ;  /* 0x0000000b0c0d7899 */ /* 0x000fe400080006ff */
[----:B------:R-:W-:Y:S02]  /*09d0*/  USHF.L.U32 UR12, UR12, 0x1, URZ ;  /* 0x000000010c0c7899 */ /* 0x000fe400080006ff */
[----:B-1----:R-:W-:Y:S01]  /*09e0*/  ULEA UR5, UR5, UR7, 0x18 ;  /* 0x0000000705057291 */ /* 0x002fe2000f8ec0ff */
[----:B------:R-:W1:Y:S11]  /*09f0*/  FENCE.VIEW.ASYNC.S ;  /* 0x00000000000073c6 */ /* 0x000e760000000000 */
[----:B-1----:R2:W1:Y:S01]  /*0a00*/  SYNCS.EXCH.64 URZ, [UR5+0x90], UR10 ;  /* 0x0000900a05ff75b2 */ /* 0x0024620008000100 */
[----:B------:R2:W1:Y:S01]  /*0a10*/  SYNCS.EXCH.64 URZ, [UR5+0xa0], UR12 ;  /* 0x0000a00c05ff75b2 */ /* 0x0004620008000100 */
[----:B------:R2:W1:Y:S01]  /*0a20*/  SYNCS.EXCH.64 URZ, [UR5+0x98], UR10 ;  /* 0x0000980a05ff75b2 */ /* 0x0004620008000100 */
[----:B------:R2:W1:Y:S02]  /*0a30*/  SYNCS.EXCH.64 URZ, [UR5+0xa8], UR12 ;  /* 0x0000a80c05ff75b2 */ /* 0x0004640008000100 */
[----:B--2---:R-:W-:Y:S01]  /*0a40*/  NOP ;  /* 0x0000000000007918 */ /* 0x004fe20000000000 */
.L_x_12:
        /* <DEDUP_REMOVED lines=26> */
.L_x_13:
        /* <DEDUP_REMOVED lines=18> */
.L_x_14:
[----:B-1----:R-:W1:Y:S01]  /*0d10*/  S2UR UR5, SR_CTAID.X ;  /* 0x00000000000579c3 */ /* 0x002e620000002500 */
[----:B------:R-:W-:-:S05]  /*0d20*/  CS2R.32 R87, SR_CgaSize ;  /* 0x0000000000577805 */ /* 0x000fca0000008a00 */
[----:B------:R-:W-:-:S05]  /*0d30*/  IMAD R87, R87, -0xa0, RZ ;  /* 0xffffff6057577824 */ /* 0x000fca00078e02ff */
[----:B------:R-:W-:-:S14]  /*0d40*/  R2UR UR9, R87 ;  /* 0x00000000570972ca */ /* 0x000fdc00000e0000 */
[----:B------:R-:W2:Y:S01]  /*0d50*/  LDCU UR9, c[0x0][UR9+0x2b0] ;  /* 0x00005600090977ac */ /* 0x000ea20008000800 */
[----:B------:R-:W-:Y:S01]  /*0d60*/  NOP ;  /* 0x0000000000007918 */ /* 0x000fe20000000000 */
[----:B------:R-:W-:-:S05]  /*0d70*/  CS2R.32 R87, SR_CgaSize ;  /* 0x0000000000577805 */ /* 0x000fca0000008a00 */
[----:B------:R-:W-:-:S05]  /*0d80*/  IMAD R87, R87, -0xa0, RZ ;  /* 0xffffff6057577824 */ /* 0x000fca00078e02ff */
[----:B------:R-:W-:-:S14]  /*0d90*/  R2UR UR7, R87 ;  /* 0x00000000570772ca */ /* 0x000fdc00000e0000 */
[----:B------:R-:W3:Y:S01]  /*0da0*/  LDCU UR7, c[0x0][UR7+0x2b4] ;  /* 0x00005680070777ac */ /* 0x000ee20008000800 */
[----:B------:R-:W4:Y:S08]  /*0db0*/  S2UR UR4, SR_CTAID.Y ;  /* 0x00000000000479c3 */ /* 0x000f300000002600 */
[----:B------:R-:W3:Y:S01]  /*0dc0*/  LDC R10, c[0x0][0xb24] ;  /* 0x0002c900ff0a7b82 */ /* 0x000ee20000000800 */
[----:B-1----:R-:W-:-:S02]  /*0dd0*/  I2FP.F32.U32 R87, UR5 ;  /* 0x0000000500577c45 */ /* 0x002fc40008201000 */
[----:B------:R-:W-:-:S05]  /*0de0*/  CS2R.32 R3, SR_CgaSize ;  /* 0x0000000000037805 */ /* 0x000fca0000008a00 */
[----:B------:R-:W-:-:S06]  /*0df0*/  IMAD R3, R3, -0xa0, RZ ;  /* 0xffffff6003037824 */ /* 0x000fcc00078e02ff */
[----:B------:R-:W1:Y:S01]  /*0e00*/  LDC R3, c[0x0][R3+0x2a0] ;  /* 0x0000a80003037b82 */ /* 0x000e620000000800 */
[----:B------:R-:W-:Y:S01]  /*0e10*/  MOV R15, UR5 ;  /* 0x00000005000f7c02 */ /* 0x000fe20008000f00 */
[----:B--2---:R-:W-:Y:S01]  /*0e20*/  FMUL R87, R87, UR9 ;  /* 0x0000000957577c20 */ /* 0x004fe20008400000 */
[----:B----4-:R-:W-:Y:S02]  /*0e30*/  I2FP.F32.U32 R86, UR4 ;  /* 0x0000000400567c45 */ /* 0x010fe40008201000 */
[----:B------:R-:W-:-:S05]  /*0e40*/  CS2R.32 R2, SR_CgaSize ;  /* 0x0000000000027805 */ /* 0x000fca0000008a00 */
[----:B------:R-:W-:-:S06]  /*0e50*/  IMAD R2, R2, -0xa0, RZ ;  /* 0xffffff6002027824 */ /* 0x000fcc00078e02ff */
[----:B------:R-:W2:Y:S01]  /*0e60*/  LDC R2, c[0x0][R2+0x2a4] ;  /* 0x0000a90002027b82 */ /* 0x000ea20000000800 */
[----:B------:R-:W-:Y:S01]  /*0e70*/  MOV R14, UR4 ;  /* 0x00000004000e7c02 */ /* 0x000fe20008000f00 */
[----:B------:R-:W4:Y:S01]  /*0e80*/  F2I.U32.TRUNC.NTZ R87, R87 ;  /* 0x0000005700577305 */ /* 0x000f22000020f000 */
[----:B---3--:R-:W-:-:S05]  /*0e90*/  FMUL R86, R86, UR7 ;  /* 0x0000000756567c20 */ /* 0x008fca0008400000 */
[----:B------:R-:W-:Y:S01]  /*0ea0*/  BAR.SYNC.DEFER_BLOCKING 0x0 ;  /* 0x0000000000007b1d */ /* 0x000fe20000010000 */
[----:B------:R-:W-:-:S05]  /*0eb0*/  ISETP.GE.AND P0, PT, R10, 0x1, PT ;  /* 0x000000010a00780c */ /* 0x000fca0003f06270 */
[----:B------:R-:W3:Y:S02]  /*0ec0*/  F2I.U32.TRUNC.NTZ R86, R86 ;  /* 0x0000005600567305 */ /* 0x000ee4000020f000 */
[----:B------:R-:W2:Y:S01]  /*0ed0*/  S2UR UR36, SR_CTAID.Z ;  /* 0x00000000002479c3 */ /* 0x000ea20000002700 */
[----:B----4-:R-:W-:-:S05]  /*0ee0*/  IADD3 R87, PT, PT, -R87, RZ, RZ ;  /* 0x000000ff57577210 */ /* 0x010fca0007ffe1ff */
[----:B-1----:R-:W-:Y:S01]  /*0ef0*/  IMAD R87, R3, R87, UR5 ;  /* 0x0000000503577e24 */ /* 0x002fe2000f8e0257 */
[----:B---3--:R-:W-:-:S05]  /*0f00*/  IADD3 R86, PT, PT, -R86, RZ, RZ ;  /* 0x000000ff56567210 */ /* 0x008fca0007ffe1ff */
[----:B--2---:R-:W-:Y:S01]  /*0f10*/  IMAD R86, R2, R86, UR4 ;  /* 0x0000000402567e24 */ /* 0x004fe2000f8e0256 */
[----:B------:R-:W-:Y:S06]  /*0f20*/  @!P0 BRA `(.L_x_15) ;  /* 0x0000000000b88947 */ /* 0x000fec0003800000 */
[----:B------:R-:W1:Y:S01]  /*0f30*/  LDC.64 R4, c[0x0][0xb18] ;  /* 0x0002c600ff047b82 */ /* 0x000e620000000a00 */
[----:B------:R-:W-:-:S07]  /*0f40*/  ISETP.NE.AND P0, PT, R10, 0x1, PT ;  /* 0x000000010a00780c */ /* 0x000fce0003f05270 */
[----:B------:R-:W2:Y:S08]  /*0f50*/  LDC R9, c[0x0][0xb0c] ;  /* 0x0002c300ff097b82 */ /* 0x000eb00000000800 */
[----:B------:R-:W3:Y:S08]  /*0f60*/  LDC R12, c[0x0][0x370] ;  /* 0x0000dc00ff0c7b82 */ /* 0x000ef00000000800 */
[----:B------:R-:W4:Y:S01]  /*0f70*/  LDC R11, c[0x0][0x374] ;  /* 0x0000dd00ff0b7b82 */ /* 0x000f220000000800 */
[----:B-1----:R-:W-:-:S07]  /*0f80*/  ISETP.NE.AND P1, PT, R4, 0x1, PT ;  /* 0x000000010400780c */ /* 0x002fce0003f25270 */
[----:B------:R-:W3:Y:S01]  /*0f90*/  LDC.64 R6, c[0x0][0xb10] ;  /* 0x0002c400ff067b82 */ /* 0x000ee20000000a00 */
[----:B--2---:R-:W-:-:S07]  /*0fa0*/  ISETP.NE.AND P2, PT, R9, 0x1, PT ;  /* 0x000000010900780c */ /* 0x004fce0003f45270 */
[----:B------:R-:W1:Y:S08]  /*0fb0*/  LDC R8, c[0x0][0xb20] ;  /* 0x0002c800ff087b82 */ /* 0x000e700000000800 */
[----:B------:R-:W2:Y:S01]  /*0fc0*/  LDC.64 R2, c[0x0][0xb28] ;  /* 0x0002ca00ff027b82 */ /* 0x000ea20000000a00 */
[----:B----4-:R-:W-:-:S04]  /*0fd0*/  IMAD.HI.U32 R13, R11, R5, RZ ;  /* 0x000000050b0d7227 */ /* 0x010fc800078e00ff */
[----:B------:R-:W-:-:S04]  /*0fe0*/  IMAD.HI.U32 R5, R14, R5, RZ ;  /* 0x000000050e057227 */ /* 0x000fc800078e00ff */
[----:B---3--:R-:W-:-:S05]  /*0ff0*/  IMAD.HI.U32 R16, R12, R6, RZ ;  /* 0x000000060c107227 */ /* 0x008fca00078e00ff */
[-C--:B------:R-:W-:Y:S01]  /*1000*/  @P2 SHF.R.U32.HI R12, RZ, R7.reuse, R16 ;  /* 0x00000007ff0c2219 */ /* 0x080fe20000011610 */
[----:B------:R-:W-:Y:S01]  /*1010*/  IMAD.HI.U32 R16, R15, R6, RZ ;  /* 0x000000060f107227 */ /* 0x000fe200078e00ff */
[-C--:B-1----:R-:W-:Y:S02]  /*1020*/  @P1 SHF.R.U32.HI R11, RZ, R8.reuse, R13 ;  /* 0x00000008ff0b1219 */ /* 0x082fe4000001160d */
[----:B------:R-:W-:Y:S02]  /*1030*/  SHF.R.U32.HI R5, RZ, R8, R5 ;  /* 0x00000008ff057219 */ /* 0x000fe40000011605 */
[----:B------:R-:W-:Y:S02]  /*1040*/  SHF.R.U32.HI R16, RZ, R7, R16 ;  /* 0x00000007ff107219 */ /* 0x000fe40000011610 */
[----:B------:R-:W-:Y:S01]  /*1050*/  SEL R5, R14, R5, !P1 ;  /* 0x000000050e057207 */ /* 0x000fe20004800000 */
[----:B--2---:R-:W-:Y:S01]  /*1060*/  IMAD.HI.U32 R13, R11, R2, RZ ;  /* 0x000000020b0d7227 */ /* 0x004fe200078e00ff */
[----:B------:R-:W-:-:S03]  /*1070*/  SEL R16, R15, R16, !P2 ;  /* 0x000000100f107207 */ /* 0x000fc60005000000 */
[----:B------:R-:W-:Y:S01]  /*1080*/  IMAD.HI.U32 R6, R12, R2, RZ ;  /* 0x000000020c067227 */ /* 0x000fe200078e00ff */
[----:B------:R-:W-:-:S04]  /*1090*/  @P0 SHF.R.U32.HI R11, RZ, R3, R13 ;  /* 0x00000003ff0b0219 */ /* 0x000fc8000001160d */
[----:B------:R-:W-:Y:S01]  /*10a0*/  @P0 SHF.R.U32.HI R12, RZ, R3, R6 ;  /* 0x00000003ff0c0219 */ /* 0x000fe20000011606 */
[----:B------:R-:W-:-:S04]  /*10b0*/  IMAD R11, R11, R10, RZ ;  /* 0x0000000a0b0b7224 */ /* 0x000fc800078e02ff */
[----:B------:R-:W-:Y:S01]  /*10c0*/  IMAD R6, R12, R10, RZ ;  /* 0x0000000a0c067224 */ /* 0x000fe200078e02ff */
[----:B------:R-:W-:-:S04]  /*10d0*/  ISETP.GE.AND P1, PT, R5, R11, PT ;  /* 0x0000000b0500720c */ /* 0x000fc80003f26270 */
[----:B------:R-:W-:Y:S01]  /*10e0*/  ISETP.GE.OR P1, PT, R16, R6, P1 ;  /* 0x000000061000720c */ /* 0x000fe20000f26670 */
[----:B------:R-:W-:-:S05]  /*10f0*/  IMAD.HI.U32 R6, R5, R2, RZ ;  /* 0x0000000205067227 */ /* 0x000fca00078e00ff */
[----:B------:R-:W-:-:S04]  /*1100*/  SHF.R.U32.HI R6, RZ, R3, R6 ;  /* 0x00000003ff067219 */ /* 0x000fc80000011606 */
[----:B------:R-:W-:-:S03]  /*1110*/  SEL R6, R5, R6, !P0 ;  /* 0x0000000605067207 */ /* 0x000fc60004000000 */
[----:B------:R-:W-:Y:S01]  /*1120*/  @!P1 IMAD.HI.U32 R7, R16, R2, RZ ;  /* 0x0000000210079227 */ /* 0x000fe200078e00ff */
[----:B------:R-:W-:-:S04]  /*1130*/  IADD3 R2, PT, PT, -R6, RZ, RZ ;  /* 0x000000ff06027210 */ /* 0x000fc80007ffe1ff */
[----:B------:R-:W-:Y:S01]  /*1140*/  @!P1 SHF.R.U32.HI R3, RZ, R3, R7 ;  /* 0x00000003ff039219 */ /* 0x000fe20000011607 */
[----:B------:R-:W-:Y:S01]  /*1150*/  IMAD R2, R10, R2, R5 ;  /* 0x000000020a027224 */ /* 0x000fe200078e0205 */
[----:B------:R-:W-:Y:S02]  /*1160*/  IADD3 R7, PT, PT, -R5, RZ, RZ ;  /* 0x000000ff05077210 */ /* 0x000fe40007ffe1ff */
[----:B------:R-:W-:-:S03]  /*1170*/  @!P1 SEL R3, R16, R3, !P0 ;  /* 0x0000000310039207 */ /* 0x000fc60004000000 */
[----:B------:R-:W-:Y:S02]  /*1180*/  IMAD R7, R4, R7, R14 ;  /* 0x0000000704077224 */ /* 0x000fe400078e020e */
[--C-:B------:R-:W-:Y:S02]  /*1190*/  @!P1 IMAD.IADD R6, R6, 0x1, -R3.reuse ;  /* 0x0000000106069824 */ /* 0x100fe400078e0a03 */
[----:B------:R-:W-:Y:S01]  /*11a0*/  @!P1 IMAD R3, R2, R12, R3 ;  /* 0x0000000c02039224 */ /* 0x000fe200078e0203 */
[----:B------:R-:W-:Y:S01]  /*11b0*/  IADD3 R2, PT, PT, -R16, RZ, RZ ;  /* 0x000000ff10027210 */ /* 0x000fe20007ffe1ff */
[----:B------:R-:W-:Y:S02]  /*11c0*/  @!P1 IMAD R5, R6, R10, R16 ;  /* 0x0000000a06059224 */ /* 0x000fe400078e0210 */
[----:B------:R-:W-:Y:S02]  /*11d0*/  @!P1 IMAD.MOV.U32 R16, RZ, RZ, R3 ;  /* 0x000000ffff109224 */ /* 0x000fe400078e0003 */
[----:B------:R-:W-:-:S02]  /*11e0*/  IMAD R2, R9, R2, R15 ;  /* 0x0000000209027224 */ /* 0x000fc400078e020f */
[----:B------:R-:W-:Y:S02]  /*11f0*/  IMAD R14, R5, R4, R7 ;  /* 0x00000004050e7224 */ /* 0x000fe400078e0207 */
[----:B------:R-:W-:Y:S02]  /*1200*/  IMAD R15, R16, R9, R2 ;  /* 0x00000009100f7224 */ /* 0x000fe400078e0202 */
.L_x_15:
[----:B------:R-:W1:Y:S01]  /*1210*/  LDCU UR4, c[0x0][0xb30] ;  /* 0x00016600ff0477ac */ /* 0x000e620008000800 */
[----:B------:R-:W2:Y:S08]  /*1220*/  S2UR UR37, SR_CgaCtaId ;  /* 0x00000000002579c3 */ /* 0x000eb00000008800 */
[----:B------:R-:W3:Y:S01]  /*1230*/  LDC R40, c[0x0][0xb24] ;  /* 0x0002c900ff287b82 */ /* 0x000ee20000000800 */
[----:B-1----:R-:W-:-:S09]  /*1240*/  UISETP.NE.AND UP1, UPT, UR4, 0x1, UPT ;  /* 0x000000010400788c */ /* 0x002fd2000bf25270 */
[----:B--2---:R-:W-:Y:S05]  /*1250*/  BRA.U UP1, `(.L_x_16) ;  /* 0x0000000101407547 */ /* 0x004fea000b800000 */
[----:B------:R-:W1:Y:S08]  /*1260*/  LDC.64 R4, c[0x0][0xb10] ;  /* 0x0002c400ff047b82 */ /* 0x000e700000000a00 */
[----:B------:R-:W2:Y:S08]  /*1270*/  LDC.64 R2, c[0x0][0xb18] ;  /* 0x0002c600ff027b82 */ /* 0x000eb00000000a00 */
[----:B------:R-:W4:Y:S08]  /*1280*/  LDC R6, c[0x0][0xb20] ;  /* 0x0002c800ff067b82 */ /* 0x000f300000000800 */
[----:B------:R-:W3:Y:S01]  /*1290*/  LDC R7, c[0x0][0xb0c] ;  /* 0x0002c300ff077b82 */ /* 0x000ee20000000800 */
[----:B-1----:R-:W-:-:S05]  /*12a0*/  IMAD.HI.U32 R4, R15, R4, RZ ;  /* 0x000000040f047227 */ /* 0x002fca00078e00ff */
[----:B------:R-:W-:Y:S01]  /*12b0*/  SHF.R.U32.HI R4, RZ, R5, R4 ;  /* 0x00000005ff047219 */ /* 0x000fe20000011604 */
[----:B--2---:R-:W-:Y:S01]  /*12c0*/  IMAD.HI.U32 R3, R14, R3, RZ ;  /* 0x000000030e037227 */ /* 0x004fe200078e00ff */
[----:B------:R-:W-:-:S04]  /*12d0*/  ISETP.NE.AND P0, PT, R2, 0x1, PT ;  /* 0x000000010200780c */ /* 0x000fc80003f05270 */
[----:B----4-:R-:W-:-:S04]  /*12e0*/  SHF.R.U32.HI R3, RZ, R6, R3 ;  /* 0x00000006ff037219 */ /* 0x010fc80000011603 */
[----:B------:R-:W-:Y:S02]  /*12f0*/  SEL R3, R14, R3, !P0 ;  /* 0x000000030e037207 */ /* 0x000fe40004000000 */
[----:B---3--:R-:W-:-:S04]  /*1300*/  ISETP.NE.AND P1, PT, R7, 0x1, PT ;  /* 0x000000010700780c */ /* 0x008fc80003f25270 */
[----:B------:R-:W-:-:S05]  /*1310*/  SEL R4, R15, R4, !P1 ;  /* 0x000000040f047207 */ /* 0x000fca0004800000 */
[----:B------:R-:W-:Y:S02]  /*1320*/  IMAD.IADD R5, R3, 0x1, -R4 ;  /* 0x0000000103057824 */ /* 0x000fe400078e0a04 */
[----:B------:R-:W-:Y:S02]  /*1330*/  IMAD.IADD R3, R4, 0x1, -R3 ;  /* 0x0000000104037824 */ /* 0x000fe400078e0a03 */
[----:B------:R-:W-:Y:S02]  /*1340*/  IMAD R15, R5, R7, R15 ;  /* 0x00000007050f7224 */ /* 0x000fe400078e020f */
[----:B------:R-:W-:-:S07]  /*1350*/  IMAD R14, R3, R2, R14 ;  /* 0x00000002030e7224 */ /* 0x000fce00078e020e */
.L_x_16:
[----:B------:R-:W-:Y:S01]  /*1360*/  BAR.SYNC.DEFER_BLOCKING 0x0 ;  /* 0x0000000000007b1d */ /* 0x000fe20000010000 */
[----:B------:R-:W-:Y:S01]  /*1370*/  UISETP.NE.AND UP1, UPT, UR8, 0x2, UPT ;  /* 0x000000020800788c */ /* 0x000fe2000bf25270 */
[----:B------:R-:W-:Y:S02]  /*1380*/  ISETP.NE.OR P5, PT, R0, 0x2, !P5 ;  /* 0x000000020000780c */ /* 0x000fe40006fa5670 */
[----:B------:R-:W-:-:S06]  /*1390*/  LOP3.LUT R2, R101, 0x1f, RZ, 0xc0, !PT ;  /* 0x0000001f65027812 */ /* 0x000fcc00078ec0ff */
[----:B------:R-:W-:Y:S05]  /*13a0*/  BRA.U UP1, `(.L_x_17) ;  /* 0x00000011015c7547 */ /* 0x000fea000b800000 */
[----:B------:R-:W1:Y:S01]  /*13b0*/  LDCU UR13, c[0x0][0x38c] ;  /* 0x00007180ff0d77ac */ /* 0x000e620008000800 */
[----:B------:R-:W2:Y:S01]  /*13c0*/  LDC R8, c[0x0][0x370] ;  /* 0x0000dc00ff087b82 */ /* 0x000ea20000000800 */
[----:B------:R-:W-:Y:S01]  /*13d0*/  PLOP3.LUT P1, PT, PT, PT, UP2, 0x80, 0x8 ;  /* 0x000000000008781c */ /* 0x000fe20003f2f028 */
[----:B------:R-:W-:Y:S01]  /*13e0*/  IMAD.MOV.U32 R17, RZ, RZ, 0x1 ;  /* 0x00000001ff117424 */ /* 0x000fe200078e00ff */
[----:B------:R-:W-:Y:S01]  /*13f0*/  ISETP.EQ.OR P4, PT, R2, RZ, P5 ;  /* 0x000000ff0200720c */ /* 0x000fe20002f82670 */
[----:B------:R-:W-:Y:S01]  /*1400*/  IMAD.MOV.U32 R16, RZ, RZ, RZ ;  /* 0x000000ffff107224 */ /* 0x000fe200078e00ff */
[----:B------:R-:W-:Y:S02]  /*1410*/  PLOP3.LUT P1, PT, P1, PT, PT, 0x8, 0x80 ;  /* 0x000000000080781c */ /* 0x000fe40000f2e170 */
[----:B------:R-:W-:Y:S01]  /*1420*/  CS2R R12, SRZ ;  /* 0x00000000000c7805 */ /* 0x000fe2000001ff00 */
[----:B------:R-:W-:Y:S01]  /*1430*/  IMAD.MOV.U32 R11, RZ, RZ, 0x1 ;  /* 0x00000001ff0b7424 */ /* 0x000fe200078e00ff */
[----:B------:R-:W4:Y:S01]  /*1440*/  LDC R0, c[0x0][0x374] ;  /* 0x0000dd00ff007b82 */ /* 0x000f220000000800 */
[----:B------:R-:W2:Y:S01]  /*1450*/  LDCU.64 UR22, c[0x0][0x348] ;  /* 0x00006900ff1677ac */ /* 0x000ea20008000a00 */
[----:B------:R-:W-:Y:S01]  /*1460*/  UMOV UR6, URZ ;  /* 0x000000ff00067c82 */ /* 0x000fe20008000000 */
[----:B-1----:R-:W-:-:S04]  /*1470*/  UIADD3 UR5, UPT, UPT, UR13, 0x3f, URZ ;  /* 0x0000003f0d057890 */ /* 0x002fc8000fffe0ff */
[----:B------:R-:W-:-:S04]  /*1480*/  USHF.R.S32.HI UR4, URZ, 0x1f, UR5 ;  /* 0x0000001fff047899 */ /* 0x000fc80008011405 */
[----:B------:R-:W-:-:S04]  /*1490*/  ULEA.HI UR4, UR4, UR5, URZ, 0x6 ;  /* 0x0000000504047291 */ /* 0x000fc8000f8f30ff */
[----:B------:R-:W-:Y:S02]  /*14a0*/  USHF.R.S32.HI UR15, URZ, 0x6, UR4 ;  /* 0x00000006ff0f7899 */ /* 0x000fe40008011404 */
[----:B------:R-:W-:Y:S02]  /*14b0*/  UIADD3 UR4, UPT, UPT, UR13, -0x1, URZ ;  /* 0xffffffff0d047890 */ /* 0x000fe4000fffe0ff */
[----:B------:R-:W-:Y:S02]  /*14c0*/  UISETP.LT.U32.AND UP0, UPT, UR15, 0x4, UPT ;  /* 0x000000040f00788c */ /* 0x000fe4000bf01070 */
[----:B------:R-:W-:Y:S02]  /*14d0*/  UISETP.GE.U32.AND UP1, UPT, UR4, -0x7f, UPT ;  /* 0xffffff810400788c */ /* 0x000fe4000bf26070 */
[----:B------:R-:W-:Y:S02]  /*14e0*/  USEL UR14, UR15, 0x4, UP0 ;  /* 0x000000040f0e7887 */ /* 0x000fe40008000000 */
[----:B------:R-:W-:-:S02]  /*14f0*/  UIADD3 UR13, UPT, UPT, UR13, 0x7e, URZ ;  /* 0x0000007e0d0d7890 */ /* 0x000fc4000fffe0ff */
[----:B------:R-:W-:Y:S02]  /*1500*/  UIADD3 UR5, UPT, UPT, UR14, -0x1, URZ ;  /* 0xffffffff0e057890 */ /* 0x000fe4000fffe0ff */
[----:B------:R-:W-:-:S03]  /*1510*/  UIADD3 UR7, UPT, UPT, UR15, -UR14, URZ ;  /* 0x8000000e0f077290 */ /* 0x000fc6000fffe0ff */
[----:B------:R-:W-:-:S04]  /*1520*/  @UP1 UIADD3 UR5, UPT, UPT, UR14, URZ, URZ ;  /* 0x000000ff0e051290 */ /* 0x000fc8000fffe0ff */
[----:B--2---:R-:W-:-:S12]  /*1530*/  UIADD3 UR5, UPT, UPT, UR5, 0x1, URZ ;  /* 0x0000000105057890 */ /* 0x004fd8000fffe0ff */
.L_x_35:
[----:B------:R-:W-:Y:S01]  /*1540*/  UISETP.NE.AND UP0, UPT, UR37, URZ, UPT ;  /* 0x000000ff2500728c */ /* 0x000fe2000bf05270 */
[----:B------:R-:W1:Y:S08]  /*1550*/  S2UR UR37, SR_CgaCtaId ;  /* 0x00000000002579c3 */ /* 0x000e700000008800 */
[----:B------:R-:W-:Y:S05]  /*1560*/  BRA.U UP0, `(.L_x_18) ;  /* 0x0000000100347547 */ /* 0x000fea000b800000 */
[----:B------:R-:W2:Y:S01]  /*1570*/  S2R R2, SR_CgaCtaId ;  /* 0x0000000000027919 */ /* 0x000ea20000008800 */
[----:B------:R-:W-:-:S04]  /*1580*/  MOV R3, 0x400 ;  /* 0x0000040000037802 */ /* 0x000fc80000000f00 */
[----:B--2---:R-:W-:Y:S02]  /*1590*/  LEA R2, R2, R3, 0x18 ;  /* 0x0000000302027211 */ /* 0x004fe400078ec0ff */
[----:B------:R-:W-:-:S03]  /*15a0*/  SHF.L.U32 R3, R11, 0x1f, RZ ;  /* 0x0000001f0b037819 */ /* 0x000fc600000006ff */
[----:B------:R-:W-:-:S04]  /*15b0*/  IMAD R2, R12, 0x8, R2 ;  /* 0x000000080c027824 */ /* 0x000fc800078e0202 */
[----:B------:R-:W2:Y:S02]  /*15c0*/  SYNCS.PHASECHK.TRANS64.TRYWAIT P0, [R2+URZ+0x100], R3 ;  /* 0x00010003020075a7 */ /* 0x000ea400080011ff */
[----:B--2---:R-:W-:Y:S05]  /*15d0*/  @!P0 BRA `(.L_x_19) ;  /* 0x0000007800208947 */ /* 0x004fea0003800000 */
.L_x_131:
[----:B------:R-:W-:Y:S01]  /*15e0*/  VIADD R12, R12, 0x1 ;  /* 0x000000010c0c7836 */ /* 0x000fe20000000000 */
[----:B------:R2:W-:Y:S04]  /*15f0*/  SYNCS.ARRIVE.TRANS64.A1T0 RZ, [R2+URZ+0xf0], RZ ;  /* 0x0000f0ff02ff79a7 */ /* 0x0005e800081000ff */
[----:B------:R-:W-:-:S04]  /*1600*/  ISETP.NE.AND P0, PT, R12, 0x2, PT ;  /* 0x000000020c00780c */ /* 0x000fc80003f05270 */
[----:B------:R-:W-:Y:S02]  /*1610*/  SEL R12, R12, RZ, P0 ;  /* 0x000000ff0c0c7207 */ /* 0x000fe40000000000 */
[----:B--2---:R-:W-:-:S04]  /*1620*/  SEL R2, RZ, 0x1, P0 ;  /* 0x00000001ff027807 */ /* 0x004fc80000000000 */
[----:B------:R-:W-:-:S07]  /*1630*/  LOP3.LUT R11, R11, R2, RZ, 0x3c, !PT ;  /* 0x000000020b0b7212 */ /* 0x000fce00078e3cff */
.L_x_18:
[----:B------:R-:W-:Y:S01]  /*1640*/  UMOV UR4, 0x400 ;  /* 0x0000040000047882 */ /* 0x000fe20000000000 */
[----:B------:R-:W-:Y:S01]  /*1650*/  SHF.L.U32 R2, R17, 0x1f, RZ ;  /* 0x0000001f11027819 */ /* 0x000fe200000006ff */
[----:B-1----:R-:W-:Y:S01]  /*1660*/  ULEA UR4, UR37, UR4, 0x18 ;  /* 0x0000000425047291 */ /* 0x002fe2000f8ec0ff */
[----:B------:R-:W-:Y:S01]  /*1670*/  R2UR UR35, R15 ;  /* 0x000000000f2372ca */ /* 0x000fe200000e0000 */
[----:B------:R-:W-:Y:S01]  /*1680*/  UISETP.GE.U32.AND UP0, UPT, UR13, 0x7f, UPT ;  /* 0x0000007f0d00788c */ /* 0x000fe2000bf06070 */
[----:B------:R-:W-:Y:S01]  /*1690*/  R2UR UR11, R14 ;  /* 0x000000000e0b72ca */ /* 0x000fe200000e0000 */
[----:B------:R-:W-:Y:S01]  /*16a0*/  ULEA UR8, UR6, UR4, 0x3 ;  /* 0x0000000406087291 */ /* 0x000fe2000f8e18ff */
[----:B------:R-:W-:-:S08]  /*16b0*/  UMOV UR24, URZ ;  /* 0x000000ff00187c82 */ /* 0x000fd00008000000 */
[----:B------:R1:W2:Y:S01]  /*16c0*/  SYNCS.PHASECHK.TRANS64.TRYWAIT P0, [UR8+0x20], R2 ;  /* 0x00002002ff0075a7 */ /* 0x0002a20008001108 */
[----:B------:R-:W-:Y:S02]  /*16d0*/  USHF.L.U32 UR35, UR35, 0x6, URZ ;  /* 0x0000000623237899 */ /* 0x000fe400080006ff */
[----:B------:R-:W-:Y:S01]  /*16e0*/  USHF.L.U32 UR11, UR11, 0x8, URZ ;  /* 0x000000080b0b7899 */ /* 0x000fe200080006ff */
[----:B------:R-:W-:Y:S11]  /*16f0*/  BRA.U !UP0, `(.L_x_20) ;  /* 0x0000000108a87547 */ /* 0x000ff6000b800000 */
[----:B------:R-:W-:Y:S01]  /*1700*/  UMOV UR16, URZ ;  /* 0x000000ff00107c82 */ /* 0x000fe20008000000 */
[----:B------:R-:W-:-:S05]  /*1710*/  UMOV UR17, UR6 ;  /* 0x0000000600117c82 */ /* 0x000fca0008000000 */
.L_x_25:
[----:B-1----:R-:W-:Y:S01]  /*1720*/  ULEA UR33, UR17, UR4, 0x3 ;  /* 0x0000000411217291 */ /* 0x002fe2000f8e18ff */
[----:B--2---:R-:W-:Y:S01]  /*1730*/  @!P5 MOV R3, 0xa000 ;  /* 0x0000a0000003d802 */ /* 0x004fe20000000f00 */
[----:B--2---:R-:W-:Y:S10]  /*1740*/  @P0 BRA `(.L_x_21) ;  /* 0x00000000000c0947 */ /* 0x004ff40003800000 */
[----:B------:R-:W-:-:S04]  /*1750*/  SHF.L.U32 R4, R17, 0x1f, RZ ;  /* 0x0000001f11047819 */ /* 0x000fc800000006ff */
[----:B------:R-:W2:Y:S02]  /*1760*/  SYNCS.PHASECHK.TRANS64.TRYWAIT P0, [UR33+0x20], R4 ;  /* 0x00002004ff0075a7 */ /* 0x000ea40008001121 */
[----:B--2---:R-:W-:Y:S05]  /*1770*/  @!P0 BRA `(.L_x_22) ;  /* 0x0000007400cc8947 */ /* 0x004fea0003800000 */
.L_x_21:
[----:B------:R2:W-:Y:S01]  /*1780*/  @!P5 SYNCS.ARRIVE.TRANS64 RZ, [UR33], R3 ;  /* 0x00000003ffffd9a7 */ /* 0x0005e20008000021 */
[----:B------:R-:W-:Y:S04]  /*1790*/  BSSY.RECONVERGENT B0, `(.L_x_23) ;  /* 0x0000003000007945 */ /* 0x000fe80003800200 */
[----:B------:R-:W-:Y:S05]  /*17a0*/  @P4 BRA `(.L_x_24) ;  /* 0x0000000000044947 */ /* 0x000fea0003800000 */
[----:B------:R-:W-:Y:S05]  /*17b0*/  BPT.TRAP 0x1 ;  /* 0x000000040000795c */ /* 0x000fea0000300000 */
.L_x_24:
[----:B------:R-:W-:Y:S05]  /*17c0*/  BSYNC.RECONVERGENT B0 ;  /* 0x0000000000007941 */ /* 0x000fea0003800200 */
.L_x_23:
[----:B------:R-:W-:Y:S02]  /*17d0*/  UIADD3 UR6, UPT, UPT, UR17, 0x1, URZ ;  /* 0x0000000111067890 */ /* 0x000fe4000fffe0ff */
[----:B------:R-:W-:Y:S02]  /*17e0*/  ULEA UR32, UR17, UR4, 0xd ;  /* 0x0000000411207291 */ /* 0x000fe4000f8e68ff */
[----:B------:R-:W-:Y:S02]  /*17f0*/  UISETP.NE.AND UP0, UPT, UR6, 0x4, UPT ;  /* 0x000000040600788c */ /* 0x000fe4000bf05270 */
[----:B------:R-:W-:Y:S02]  /*1800*/  UIADD3 UR26, UP1, UPT, UR22, 0x80, URZ ;  /* 0x00000080161a7890 */ /* 0x000fe4000ff3e0ff */
[----:B------:R-:W-:Y:S02]  /*1810*/  USEL UR9, URZ, 0x1, UP0 ;  /* 0x00000001ff097887 */ /* 0x000fe40008000000 */
[----:B------:R-:W-:-:S02]  /*1820*/  USEL UR6, UR6, URZ, UP0 ;  /* 0x000000ff06067287 */ /* 0x000fc40008000000 */
[----:B------:R-:W-:Y:S02]  /*1830*/  UIADD3 UR20, UP0, UPT, UR22, 0x180, URZ ;  /* 0x0000018016147890 */ /* 0x000fe4000ff1e0ff */
[----:B------:R-:W-:Y:S01]  /*1840*/  ULEA UR8, UR6, UR4, 0x3 ;  /* 0x0000000406087291 */ /* 0x000fe2000f8e18ff */
[----:B------:R-:W-:Y:S01]  /*1850*/  LOP3.LUT R17, R17, UR9, RZ, 0x3c, !PT ;  /* 0x0000000911117c12 */ /* 0x000fe2000f8e3cff */
[----:B------:R-:W-:Y:S02]  /*1860*/  USHF.L.U32 UR34, UR16, 0x6, URZ ;  /* 0x0000000610227899 */ /* 0x000fe400080006ff */
[----:B------:R-:W-:Y:S01]  /*1870*/  UIADD3.X UR27, UPT, UPT, URZ, UR23, URZ, UP1, !UPT ;  /* 0x00000017ff1b7290 */ /* 0x000fe20008ffe4ff */
[----:B-1----:R-:W-:Y:S01]  /*1880*/  SHF.L.U32 R2, R17, 0x1f, RZ ;  /* 0x0000001f11027819 */ /* 0x002fe200000006ff */
[----:B------:R-:W-:Y:S02]  /*1890*/  UIADD3 UR32, UPT, UPT, UR32, 0x8800, URZ ;  /* 0x0000880020207890 */ /* 0x000fe4000fffe0ff */
[----:B------:R-:W-:Y:S01]  /*18a0*/  UIADD3.X UR21, UPT, UPT, URZ, UR23, URZ, UP0, !UPT ;  /* 0x00000017ff157290 */ /* 0x000fe200087fe4ff */
[----:B------:R1:W1:Y:S01]  /*18b0*/  SYNCS.PHASECHK.TRANS64.TRYWAIT P0, [UR8+0x20], R2 ;  /* 0x00002002ff0075a7 */ /* 0x0002620008001108 */
[----:B------:R-:W-:Y:S01]  /*18c0*/  ULEA UR8, UR17, UR4, 0xf ;  /* 0x0000000411087291 */ /* 0x000fe2000f8e78ff */
[----:B------:R-:W-:Y:S01]  /*18d0*/  UMOV UR18, 0x0 ;  /* 0x0000000000127882 */ /* 0x000fe20000000000 */
[----:B------:R-:W-:-:S02]  /*18e0*/  UMOV UR19, 0x10000000 ;  /* 0x1000000000137882 */ /* 0x000fc40000000000 */
[----:B------:R-:W-:Y:S01]  /*18f0*/  UIADD3 UR8, UPT, UPT, UR8, 0x10800, URZ ;  /* 0x0001080008087890 */ /* 0x000fe2000fffe0ff */
[----:B------:R1:W-:Y:S01]  /*1900*/  UTMALDG.3D [UR32], [UR26], desc[UR18] ;  /* 0x000012201a0075b4 */ /* 0x0003e20008011000 */
[----:B------:R-:W-:Y:S01]  /*1910*/  UMOV UR12, UR36 ;  /* 0x00000024000c7c82 */ /* 0x000fe20008000000 */
[----:B------:R-:W-:Y:S01]  /*1920*/  UMOV UR9, UR33 ;  /* 0x0000002100097c82 */ /* 0x000fe20008000000 */
[----:B------:R-:W-:Y:S01]  /*1930*/  UMOV UR10, UR34 ;  /* 0x00000022000a7c82 */ /* 0x000fe20008000000 */
[----:B------:R-:W-:Y:S01]  /*1940*/  UIADD3 UR16, UPT, UPT, UR16, 0x1, URZ ;  /* 0x0000000110107890 */ /* 0x000fe2000fffe0ff */
[----:B------:R-:W-:Y:S01]  /*1950*/  UMOV UR24, UR5 ;  /* 0x0000000500187c82 */ /* 0x000fe20008000000 */
[----:B------:R-:W-:Y:S02]  /*1960*/  UMOV UR17, UR6 ;  /* 0x0000000600117c82 */ /* 0x000fe40008000000 */
[----:B------:R1:W-:Y:S01]  /*1970*/  UTMALDG.3D [UR8], [UR20], desc[UR18] ;  /* 0x00001208140075b4 */ /* 0x0003e20008011000 */
[----:B------:R-:W-:-:S09]  /*1980*/  UISETP.NE.AND UP0, UPT, UR16, UR5, UPT ;  /* 0x000000051000728c */ /* 0x000fd2000bf05270 */
[----:B------:R-:W-:Y:S05]  /*1990*/  BRA.U UP0, `(.L_x_25) ;  /* 0xfffffffd00607547 */ /* 0x000fea000b83ffff */
.L_x_20:
[----:B-1----:R-:W-:Y:S01]  /*19a0*/  ULEA UR8, UR6, UR4, 0x3 ;  /* 0x0000000406087291 */ /* 0x002fe2000f8e18ff */
[----:B------:R-:W-:Y:S01]  /*19b0*/  SHF.L.U32 R2, R17, 0x1f, RZ ;  /* 0x0000001f11027819 */ /* 0x000fe200000006ff */
[----:B------:R-:W-:Y:S01]  /*19c0*/  @!P1 SYNCS.ARRIVE.TRANS64.A1T0 RZ, [UR4+0x88], RZ ;  /* 0x000088ffffff99a7 */ /* 0x000fe20008100004 */
[----:B------:R-:W-:-:S06]  /*19d0*/  UISETP.GT.AND UP0, UPT, UR15, UR14, UPT ;  /* 0x0000000e0f00728c */ /* 0x000fcc000bf04270 */
[----:B--2---:R1:W2:Y:S03]  /*19e0*/  SYNCS.PHASECHK.TRANS64.TRYWAIT P0, [UR8+0x20], R2 ;  /* 0x00002002ff0075a7 */ /* 0x0042a60008001108 */
[----:B------:R-:W-:Y:S05]  /*19f0*/  BRA.U !UP0, `(.L_x_26) ;  /* 0x0000000108ac7547 */ /* 0x000fea000b800000 */
[----:B------:R-:W-:Y:S01]  /*1a00*/  UIADD3 UR21, UPT, UPT, UR7, UR24, URZ ;  /* 0x0000001807157290 */ /* 0x000fe2000fffe0ff */
[----:B------:R-:W-:-:S11]  /*1a10*/  UMOV UR25, UR6 ;  /* 0x0000000600197c82 */ /* 0x000fd60008000000 */
.L_x_31:
[----:B-1----:R-:W-:Y:S01]  /*1a20*/  ULEA UR17, UR25, UR4, 0x3 ;  /* 0x0000000419117291 */ /* 0x002fe2000f8e18ff */
[----:B--2---:R-:W-:Y:S01]  /*1a30*/  @!P5 MOV R3, 0xa000 ;  /* 0x0000a0000003d802 */ /* 0x004fe20000000f00 */
[----:B--2---:R-:W-:Y:S10]  /*1a40*/  @P0 BRA `(.L_x_27) ;  /* 0x00000000000c0947 */ /* 0x004ff40003800000 */
[----:B------:R-:W-:-:S04]  /*1a50*/  SHF.L.U32 R4, R17, 0x1f, RZ ;  /* 0x0000001f11047819 */ /* 0x000fc800000006ff */
[----:B------:R-:W2:Y:S02]  /*1a60*/  SYNCS.PHASECHK.TRANS64.TRYWAIT P0, [UR17+0x20], R4 ;  /* 0x00002004ff0075a7 */ /* 0x000ea40008001111 */
[----:B--2---:R-:W-:Y:S05]  /*1a70*/  @!P0 BRA `(.L_x_28) ;  /* 0x0000007400248947 */ /* 0x004fea0003800000 */
.L_x_27:
[----:B------:R2:W-:Y:S01]  /*1a80*/  @!P5 SYNCS.ARRIVE.TRANS64 RZ, [UR17], R3 ;  /* 0x00000003ffffd9a7 */ /* 0x0005e20008000011 */
[----:B------:R-:W-:Y:S04]  /*1a90*/  BSSY.RECONVERGENT B0, `(.L_x_29) ;  /* 0x0000003000007945 */ /* 0x000fe80003800200 */
[----:B------:R-:W-:Y:S05]  /*1aa0*/  @P4 BRA `(.L_x_30) ;  /* 0x0000000000044947 */ /* 0x000fea0003800000 */
[----:B------:R-:W-:Y:S05]  /*1ab0*/  BPT.TRAP 0x1 ;  /* 0x000000040000795c */ /* 0x000fea0000300000 */
.L_x_30:
[----:B------:R-:W-:Y:S05]  /*1ac0*/  BSYNC.RECONVERGENT B0 ;  /* 0x0000000000007941 */ /* 0x000fea0003800200 */
.L_x_29:
        /* <DEDUP_REMOVED lines=10> */
[----:B------:R-:W-:Y:S01]  /*1b70*/  UIADD3 UR16, UPT, UPT, UR16, 0x8800, URZ ;  /* 0x0000880010107890 */ /* 0x000fe2000fffe0ff */
[----:B-1----:R-:W-:Y:S01]  /*1b80*/  SHF.L.U32 R2, R17, 0x1f, RZ ;  /* 0x0000001f11027819 */ /* 0x002fe200000006ff */
[----:B------:R-:W-:Y:S02]  /*1b90*/  UIADD3.X UR31, UPT, UPT, URZ, UR23, URZ, UP1, !UPT ;  /* 0x00000017ff1f7290 */ /* 0x000fe40008ffe4ff */
[----:B------:R-:W-:Y:S01]  /*1ba0*/  UIADD3.X UR29, UPT, UPT, URZ, UR23, URZ, UP0, !UPT ;  /* 0x00000017ff1d7290 */ /* 0x000fe200087fe4ff */
[----:B------:R1:W1:Y:S01]  /*1bb0*/  SYNCS.PHASECHK.TRANS64.TRYWAIT P0, [UR8+0x20], R2 ;  /* 0x00002002ff0075a7 */ /* 0x0002620008001108 */
[----:B------:R-:W-:Y:S01]  /*1bc0*/  ULEA UR8, UR25, UR4, 0xf ;  /* 0x0000000419087291 */ /* 0x000fe2000f8e78ff */
[----:B------:R-:W-:Y:S01]  /*1bd0*/  UMOV UR26, 0x0 ;  /* 0x00000000001a7882 */ /* 0x000fe20000000000 */
[----:B------:R-:W-:-:S02]  /*1be0*/  UMOV UR27, 0x10000000 ;  /* 0x10000000001b7882 */ /* 0x000fc40000000000 */
[----:B------:R-:W-:Y:S01]  /*1bf0*/  UIADD3 UR8, UPT, UPT, UR8, 0x10800, URZ ;  /* 0x0001080008087890 */ /* 0x000fe2000fffe0ff */
[----:B------:R-:W-:Y:S01]  /*1c00*/  UMOV UR19, UR35 ;  /* 0x0000002300137c82 */ /* 0x000fe20008000000 */
[----:B------:R-:W-:Y:S01]  /*1c10*/  UMOV UR20, UR36 ;  /* 0x0000002400147c82 */ /* 0x000fe20008000000 */
[----:B------:R-:W-:Y:S01]  /*1c20*/  UMOV UR12, UR36 ;  /* 0x00000024000c7c82 */ /* 0x000fe20008000000 */
[----:B------:R-:W-:Y:S01]  /*1c30*/  UMOV UR9, UR17 ;  /* 0x0000001100097c82 */ /* 0x000fe20008000000 */
[----:B------:R-:W-:Y:S01]  /*1c40*/  UMOV UR10, UR18 ;  /* 0x00000012000a7c82 */ /* 0x000fe20008000000 */
[----:B------:R1:W-:Y:S01]  /*1c50*/  UTMALDG.3D [UR16], [UR30], desc[UR26] ;  /* 0x00001a101e0075b4 */ /* 0x0003e20008011000 */
[----:B------:R-:W-:Y:S01]  /*1c60*/  UIADD3 UR24, UPT, UPT, UR24, 0x1, URZ ;  /* 0x0000000118187890 */ /* 0x000fe2000fffe0ff */
[----:B------:R-:W-:-:S03]  /*1c70*/  UMOV UR25, UR6 ;  /* 0x0000000600197c82 */ /* 0x000fc60008000000 */
[----:B------:R-:W-:Y:S01]  /*1c80*/  UISETP.NE.AND UP0, UPT, UR24, UR21, UPT ;  /* 0x000000151800728c */ /* 0x000fe2000bf05270 */
[----:B------:R1:W-:Y:S08]  /*1c90*/  UTMALDG.3D [UR8], [UR28], desc[UR26] ;  /* 0x00001a081c0075b4 */ /* 0x0003f00008011000 */
[----:B------:R-:W-:Y:S05]  /*1ca0*/  BRA.U UP0, `(.L_x_31) ;  /* 0xfffffffd005c7547 */ /* 0x000fea000b83ffff */
.L_x_26:
[C---:B-1----:R-:W-:Y:S01]  /*1cb0*/  LEA R2, R16.reuse, UR4, 0x3 ;  /* 0x0000000410027c11 */ /* 0x042fe2000f8e18ff */
[----:B------:R-:W-:Y:S01]  /*1cc0*/  NOP ;  /* 0x0000000000007918 */ /* 0x000fe20000000000 */
[----:B--2---:R-:W-:Y:S02]  /*1cd0*/  SHF.L.U32 R3, R13, 0x1f, RZ ;  /* 0x0000001f0d037819 */ /* 0x004fe400000006ff */
[----:B------:R-:W-:Y:S02]  /*1ce0*/  LEA R4, R16, UR4, 0x4 ;  /* 0x0000000410047c11 */ /* 0x000fe4000f8e20ff */
[----:B------:R-:W1:Y:S02]  /*1cf0*/  SYNCS.PHASECHK.TRANS64.TRYWAIT P0, [R2+URZ+0x90], R3 ;  /* 0x00009003020075a7 */ /* 0x000e6400080011ff */
[----:B-1----:R-:W-:Y:S05]  /*1d00*/  @!P0 BRA `(.L_x_32) ;  /* 0x0000007000988947 */ /* 0x002fea0003800000 */
.L_x_134:
[----:B------:R-:W2:Y:S01]  /*1d10*/  LDS.128 R4, [R4+0x120] ;  /* 0x0001200004047984 */ /* 0x000ea20000000c00 */
[----:B---3--:R-:W-:Y:S01]  /*1d20*/  ISETP.GE.AND P0, PT, R40, 0x1, PT ;  /* 0x000000012800780c */ /* 0x008fe20003f06270 */
[----:B-1----:R-:W-:Y:S01]  /*1d30*/  VIADD R2, R2, 0xa0 ;  /* 0x000000a002027836 */ /* 0x002fe20000000000 */
[----:B------:R-:W-:Y:S01]  /*1d40*/  @!PT LDS RZ, [RZ] ;  /* 0x00000000fffff984 */ /* 0x000fe20000000800 */
[----:B------:R-:W-:Y:S01]  /*1d50*/  @!PT LDS RZ, [RZ] ;  /* 0x00000000fffff984 */ /* 0x000fe20000000800 */
[----:B------:R-:W-:Y:S01]  /*1d60*/  @!PT LDS RZ, [RZ] ;  /* 0x00000000fffff984 */ /* 0x000fe20000000800 */
[----:B------:R-:W-:Y:S01]  /*1d70*/  @!PT LDS RZ, [RZ] ;  /* 0x00000000fffff984 */ /* 0x000fe20000000800 */
[----:B------:R1:W-:Y:S06]  /*1d80*/  MEMBAR.ALL.CTA ;  /* 0x0000000000007992 */ /* 0x0003ec0000008000 */
[----:B-1----:R-:W1:Y:S01]  /*1d90*/  FENCE.VIEW.ASYNC.S ;  /* 0x00000000000073c6 */ /* 0x002e620000000000 */
[----:B------:R-:W-:-:S04]  /*1da0*/  PRMT R2, RZ, 0x654, R2 ;  /* 0x00000654ff027816 */ /* 0x000fc80000000002 */
[----:B-1----:R1:W-:Y:S01]  /*1db0*/  SYNCS.ARRIVE.TRANS64.RED.A1T0 RZ, [R2+URZ], RZ ;  /* 0x000000ff02ff79a7 */ /* 0x0023e200081004ff */
[----:B--2---:R-:W-:-:S13]  /*1dc0*/  LOP3.LUT P2, RZ, R6, 0x1, RZ, 0xc0, !PT ;  /* 0x0000000106ff7812 */ /* 0x004fda000784c0ff */
[----:B------:R-:W-:Y:S01]  /*1dd0*/  @P2 SHF.R.U32.HI R3, RZ, 0x10, R5 ;  /* 0x00000010ff032819 */ /* 0x000fe20000011605 */
[----:B------:R-:W-:Y:S01]  /*1de0*/  VOTEU.ANY UP0, P2 ;  /* 0x0000000000ff7886 */ /* 0x000fe20001000100 */
[----:B------:R-:W-:Y:S02]  /*1df0*/  @P2 MOV R10, R4 ;  /* 0x00000004000a2202 */ /* 0x000fe40000000f00 */
[----:B------:R-:W-:Y:S02]  /*1e00*/  @P2 R2UR.BROADCAST UR8, R3 ;  /* 0x00000000030822ca */ /* 0x000fe400008e0000 */
[----:B------:R-:W-:-:S11]  /*1e10*/  @P2 LOP3.LUT R9, R5, 0xffff, RZ, 0xc0, !PT ;  /* 0x0000ffff05092812 */ /* 0x000fd600078ec0ff */
[----:B------:R-:W-:Y:S01]  /*1e20*/  @UP0 UMOV UR36, UR8 ;  /* 0x0000000800240c82 */ /* 0x000fe20008000000 */
[----:B-1----:R-:W-:Y:S05]  /*1e30*/  @!P0 BRA `(.L_x_33) ;  /* 0x0000000000b88947 */ /* 0x002fea0003800000 */
[----:B------:R-:W4:Y:S01]  /*1e40*/  LDC.64 R4, c[0x0][0xb18] ;  /* 0x0002c600ff047b82 */ /* 0x000f220000000a00 */
[----:B------:R-:W-:-:S07]  /*1e50*/  ISETP.NE.AND P3, PT, R40, 0x1, PT ;  /* 0x000000012800780c */ /* 0x000fce0003f65270 */
[----:B------:R-:W1:Y:S08]  /*1e60*/  LDC.64 R6, c[0x0][0xb10] ;  /* 0x0002c400ff067b82 */ /* 0x000e700000000a00 */
[----:B------:R-:W2:Y:S08]  /*1e70*/  LDC R14, c[0x0][0xb20] ;  /* 0x0002c800ff0e7b82 */ /* 0x000eb00000000800 */
[----:B------:R-:W3:Y:S01]  /*1e80*/  LDC R15, c[0x0][0xb0c] ;  /* 0x0002c300ff0f7b82 */ /* 0x000ee20000000800 */
[----:B----4-:R-:W-:Y:S01]  /*1e90*/  IMAD.HI.U32 R19, R0, R5, RZ ;  /* 0x0000000500137227 */ /* 0x010fe200078e00ff */
[----:B------:R-:W-:-:S03]  /*1ea0*/  ISETP.NE.AND P0, PT, R4, 0x1, PT ;  /* 0x000000010400780c */ /* 0x000fc60003f05270 */
[----:B------:R-:W-:-:S03]  /*1eb0*/  IMAD.HI.U32 R5, R9, R5, RZ ;  /* 0x0000000509057227 */ /* 0x000fc600078e00ff */
[----:B------:R-:W4:Y:S01]  /*1ec0*/  LDC.64 R2, c[0x0][0xb28] ;  /* 0x0002ca00ff027b82 */ /* 0x000f220000000a00 */
[----:B-1----:R-:W-:-:S04]  /*1ed0*/  IMAD.HI.U32 R20, R8, R6, RZ ;  /* 0x0000000608147227 */ /* 0x002fc800078e00ff */
[----:B------:R-:W-:Y:S01]  /*1ee0*/  IMAD.HI.U32 R21, R10, R6, RZ ;  /* 0x000000060a157227 */ /* 0x000fe200078e00ff */
[----:B------:R-:W-:Y:S02]  /*1ef0*/  SHF.R.U32.HI R20, RZ, R7, R20 ;  /* 0x00000007ff147219 */ /* 0x000fe40000011614 */
[-C--:B--2---:R-:W-:Y:S02]  /*1f00*/  SHF.R.U32.HI R19, RZ, R14.reuse, R19 ;  /* 0x0000000eff137219 */ /* 0x084fe40000011613 */
[----:B------:R-:W-:Y:S02]  /*1f10*/  SHF.R.U32.HI R5, RZ, R14, R5 ;  /* 0x0000000eff057219 */ /* 0x000fe40000011605 */
[----:B------:R-:W-:Y:S02]  /*1f20*/  SEL R19, R0, R19, !P0 ;  /* 0x0000001300137207 */ /* 0x000fe40004000000 */
[----:B------:R-:W-:Y:S02]  /*1f30*/  SHF.R.U32.HI R21, RZ, R7, R21 ;  /* 0x00000007ff157219 */ /* 0x000fe40000011615 */
[----:B---3--:R-:W-:-:S02]  /*1f40*/  ISETP.NE.AND P1, PT, R15, 0x1, PT ;  /* 0x000000010f00780c */ /* 0x008fc40003f25270 */
[----:B------:R-:W-:Y:S02]  /*1f50*/  SEL R5, R9, R5, !P0 ;  /* 0x0000000509057207 */ /* 0x000fe40004000000 */
[----:B------:R-:W-:Y:S02]  /*1f60*/  SEL R20, R8, R20, !P1 ;  /* 0x0000001408147207 */ /* 0x000fe40004800000 */
[----:B------:R-:W-:Y:S01]  /*1f70*/  SEL R21, R10, R21, !P1 ;  /* 0x000000150a157207 */ /* 0x000fe20004800000 */
[----:B----4-:R-:W-:-:S04]  /*1f80*/  IMAD.HI.U32 R18, R19, R2, RZ ;  /* 0x0000000213127227 */ /* 0x010fc800078e00ff */
        /* <DEDUP_REMOVED lines=10> */
[----:B------:R-:W-:-:S04]  /*2030*/  @!P0 IMAD.HI.U32 R7, R21, R2, RZ ;  /* 0x0000000215078227 */ /* 0x000fc800078e00ff */
[----:B------:R-:W-:Y:S01]  /*2040*/  IMAD.MOV R2, RZ, RZ, -R6 ;  /* 0x000000ffff027224 */ /* 0x000fe200078e0a06 */
[----:B------:R-:W-:Y:S02]  /*2050*/  @!P0 SHF.R.U32.HI R3, RZ, R3, R7 ;  /* 0x00000003ff038219 */ /* 0x000fe40000011607 */
[----:B------:R-:W-:Y:S01]  /*2060*/  IADD3 R7, PT, PT, -R5, RZ, RZ ;  /* 0x000000ff05077210 */ /* 0x000fe20007ffe1ff */
[----:B------:R-:W-:Y:S01]  /*2070*/  IMAD R2, R40, R2, R5 ;  /* 0x0000000228027224 */ /* 0x000fe200078e0205 */
        /* <DEDUP_REMOVED lines=10> */
.L_x_33:
[----:B------:R-:W1:Y:S02]  /*2120*/  LDCU UR8, c[0x0][0xb30] ;  /* 0x00016600ff0877ac */ /* 0x000e640008000800 */
[----:B-1----:R-:W-:-:S09]  /*2130*/  UISETP.NE.AND UP0, UPT, UR8, 0x1, UPT ;  /* 0x000000010800788c */ /* 0x002fd2000bf05270 */
[----:B------:R-:W-:Y:S05]  /*2140*/  BRA.U UP0, `(.L_x_34) ;  /* 0x0000000100407547 */ /* 0x000fea000b800000 */
[----:B------:R-:W1:Y:S08]  /*2150*/  LDC.64 R4, c[0x0][0xb10] ;  /* 0x0002c400ff047b82 */ /* 0x000e700000000a00 */
[----:B------:R-:W2:Y:S08]  /*2160*/  LDC.64 R2, c[0x0][0xb18] ;  /* 0x0002c600ff027b82 */ /* 0x000eb00000000a00 */
[----:B------:R-:W3:Y:S08]  /*2170*/  LDC R6, c[0x0][0xb20] ;  /* 0x0002c800ff067b82 */ /* 0x000ef00000000800 */
[----:B------:R-:W4:Y:S01]  /*2180*/  LDC R7, c[0x0][0xb0c] ;  /* 0x0002c300ff077b82 */ /* 0x000f220000000800 */
[----:B-1----:R-:W-:-:S05]  /*2190*/  IMAD.HI.U32 R4, R10, R4, RZ ;  /* 0x000000040a047227 */ /* 0x002fca00078e00ff */
[----:B------:R-:W-:Y:S01]  /*21a0*/  SHF.R.U32.HI R4, RZ, R5, R4 ;  /* 0x00000005ff047219 */ /* 0x000fe20000011604 */
[----:B--2---:R-:W-:Y:S01]  /*21b0*/  IMAD.HI.U32 R3, R9, R3, RZ ;  /* 0x0000000309037227 */ /* 0x004fe200078e00ff */
[----:B------:R-:W-:-:S04]  /*21c0*/  ISETP.NE.AND P0, PT, R2, 0x1, PT ;  /* 0x000000010200780c */ /* 0x000fc80003f05270 */
[----:B---3--:R-:W-:-:S04]  /*21d0*/  SHF.R.U32.HI R3, RZ, R6, R3 ;  /* 0x00000006ff037219 */ /* 0x008fc80000011603 */
[----:B------:R-:W-:Y:S02]  /*21e0*/  SEL R3, R9, R3, !P0 ;  /* 0x0000000309037207 */ /* 0x000fe40004000000 */
[----:B----4-:R-:W-:-:S04]  /*21f0*/  ISETP.NE.AND P1, PT, R7, 0x1, PT ;  /* 0x000000010700780c */ /* 0x010fc80003f25270 */
[----:B------:R-:W-:-:S05]  /*2200*/  SEL R4, R10, R4, !P1 ;  /* 0x000000040a047207 */ /* 0x000fca0004800000 */
[----:B------:R-:W-:Y:S02]  /*2210*/  IMAD.IADD R5, R3, 0x1, -R4 ;  /* 0x0000000103057824 */ /* 0x000fe400078e0a04 */
[----:B------:R-:W-:Y:S02]  /*2220*/  IMAD.IADD R3, R4, 0x1, -R3 ;  /* 0x0000000104037824 */ /* 0x000fe400078e0a03 */
[----:B------:R-:W-:Y:S02]  /*2230*/  IMAD R10, R5, R7, R10 ;  /* 0x00000007050a7224 */ /* 0x000fe400078e020a */
[----:B------:R-:W-:-:S07]  /*2240*/  IMAD R9, R3, R2, R9 ;  /* 0x0000000203097224 */ /* 0x000fce00078e0209 */
.L_x_34:
[----:B------:R-:W-:Y:S01]  /*2250*/  VIADD R16, R16, 0x1 ;  /* 0x0000000110107836 */ /* 0x000fe20000000000 */
[----:B------:R-:W-:Y:S01]  /*2260*/  PLOP3.LUT P1, PT, PT, PT, PT, 0x80, 0x8 ;  /* 0x000000000008781c */ /* 0x000fe20003f2f070 */
[----:B------:R-:W-:Y:S02]  /*2270*/  IMAD.IADD R15, R10, 0x1, R87 ;  /* 0x000000010a0f7824 */ /* 0x000fe400078e0257 */
[----:B------:R-:W-:Y:S01]  /*2280*/  IMAD.IADD R14, R9, 0x1, R86 ;  /* 0x00000001090e7824 */ /* 0x000fe200078e0256 */
[----:B------:R-:W-:-:S04]  /*2290*/  ISETP.NE.AND P0, PT, R16, 0x2, PT ;  /* 0x000000021000780c */ /* 0x000fc80003f05270 */
[----:B------:R-:W-:Y:S02]  /*22a0*/  SEL R2, RZ, 0x1, P0 ;  /* 0x00000001ff027807 */ /* 0x000fe40000000000 */
[----:B------:R-:W-:Y:S02]  /*22b0*/  SEL R16, R16, RZ, P0 ;  /* 0x000000ff10107207 */ /* 0x000fe40000000000 */
[----:B------:R-:W-:Y:S01]  /*22c0*/  LOP3.LUT R13, R13, R2, RZ, 0x3c, !PT ;  /* 0x000000020d0d7212 */ /* 0x000fe200078e3cff */
[----:B------:R-:W-:Y:S06]  /*22d0*/  @P2 BRA `(.L_x_35) ;  /* 0xfffffff000982947 */ /* 0x000fec000383ffff */
[----:B------:R-:W-:Y:S01]  /*22e0*/  UIADD3 UR4, UPT, UPT, UR4, 0x20, URZ ;  /* 0x0000002004047890 */ /* 0x000fe2000fffe0ff */
[----:B------:R-:W-:-:S03]  /*22f0*/  SHF.L.U32 R2, R17, 0x1f, RZ ;  /* 0x0000001f11027819 */ /* 0x000fc600000006ff */
[----:B------:R-:W-:-:S09]  /*2300*/  ULEA UR5, UR6, UR4, 0x3 ;  /* 0x0000000406057291 */ /* 0x000fd2000f8e18ff */
[----:B------:R-:W1:Y:S02]  /*2310*/  SYNCS.PHASECHK.TRANS64.TRYWAIT P0, [UR5], R2 ;  /* 0x00000002ff0075a7 */ /* 0x000e640008001105 */
[----:B-1----:R-:W-:Y:S05]  /*2320*/  @!P0 BRA `(.L_x_36) ;  /* 0x0000006c00248947 */ /* 0x002fea0003800000 */
.L_x_136:
[----:B------:R-:W-:-:S04]  /*2330*/  UIADD3 UR6, UPT, UPT, UR6, 0x1, URZ ;  /* 0x0000000106067890 */ /* 0x000fc8000fffe0ff */
[----:B------:R-:W-:-:S04]  /*2340*/  UISETP.NE.AND UP0, UPT, UR6, 0x4, UPT ;  /* 0x000000040600788c */ /* 0x000fc8000bf05270 */
[----:B------:R-:W-:Y:S02]  /*2350*/  USEL UR7, URZ, 0x1, UP0 ;  /* 0x00000001ff077887 */ /* 0x000fe40008000000 */
[----:B------:R-:W-:-:S04]  /*2360*/  USEL UR6, UR6, URZ, UP0 ;  /* 0x000000ff06067287 */ /* 0x000fc80008000000 */
[----:B------:R-:W-:Y:S01]  /*2370*/  ULEA UR5, UR6, UR4, 0x3 ;  /* 0x0000000406057291 */ /* 0x000fe2000f8e18ff */
[----:B-1----:R-:W-:-:S04]  /*2380*/  LOP3.LUT R2, R17, UR7, RZ, 0x3c, !PT ;  /* 0x0000000711027c12 */ /* 0x002fc8000f8e3cff */
[----:B------:R-:W-:-:S04]  /*2390*/  SHF.L.U32 R3, R2, 0x1f, RZ ;  /* 0x0000001f02037819 */ /* 0x000fc800000006ff */
[----:B------:R-:W1:Y:S02]  /*23a0*/  SYNCS.PHASECHK.TRANS64.TRYWAIT P0, [UR5], R3 ;  /* 0x00000003ff0075a7 */ /* 0x000e640008001105 */
[----:B-1----:R-:W-:Y:S05]  /*23b0*/  @!P0 BRA `(.L_x_37) ;  /* 0x0000006c00188947 */ /* 0x002fea0003800000 */
.L_x_138:
[----:B------:R-:W-:-:S04]  /*23c0*/  UIADD3 UR6, UPT, UPT, UR6, 0x1, URZ ;  /* 0x0000000106067890 */ /* 0x000fc8000fffe0ff */
[----:B------:R-:W-:-:S04]  /*23d0*/  UISETP.NE.AND UP0, UPT, UR6, 0x4, UPT ;  /* 0x000000040600788c */ /* 0x000fc8000bf05270 */
[----:B------:R-:W-:Y:S02]  /*23e0*/  USEL UR7, URZ, 0x1, UP0 ;  /* 0x00000001ff077887 */ /* 0x000fe40008000000 */
[----:B------:R-:W-:-:S04]  /*23f0*/  USEL UR6, UR6, URZ, UP0 ;  /* 0x000000ff06067287 */ /* 0x000fc80008000000 */
[----:B------:R-:W-:Y:S01]  /*2400*/  ULEA UR5, UR6, UR4, 0x3 ;  /* 0x0000000406057291 */ /* 0x000fe2000f8e18ff */
[----:B------:R-:W-:-:S04]  /*2410*/  LOP3.LUT R2, R2, UR7, RZ, 0x3c, !PT ;  /* 0x0000000702027c12 */ /* 0x000fc8000f8e3cff */
[----:B-1----:R-:W-:-:S04]  /*2420*/  SHF.L.U32 R3, R2, 0x1f, RZ ;  /* 0x0000001f02037819 */ /* 0x002fc800000006ff */
[----:B------:R-:W1:Y:S02]  /*2430*/  SYNCS.PHASECHK.TRANS64.TRYWAIT P0, [UR5], R3 ;  /* 0x00000003ff0075a7 */ /* 0x000e640008001105 */
[----:B-1----:R-:W-:Y:S05]  /*2440*/  @!P0 BRA `(.L_x_38) ;  /* 0x0000006c000c8947 */ /* 0x002fea0003800000 */
.L_x_140:
[----:B------:R-:W-:-:S04]  /*2450*/  UIADD3 UR6, UPT, UPT, UR6, 0x1, URZ ;  /* 0x0000000106067890 */ /* 0x000fc8000fffe0ff */
[----:B------:R-:W-:-:S04]  /*2460*/  UISETP.NE.AND UP0, UPT, UR6, 0x4, UPT ;  /* 0x000000040600788c */ /* 0x000fc8000bf05270 */
[----:B------:R-:W-:Y:S02]  /*2470*/  USEL UR5, URZ, 0x1, UP0 ;  /* 0x00000001ff057887 */ /* 0x000fe40008000000 */
[----:B------:R-:W-:-:S04]  /*2480*/  USEL UR6, UR6, URZ, UP0 ;  /* 0x000000ff06067287 */ /* 0x000fc80008000000 */
[----:B------:R-:W-:Y:S01]  /*2490*/  ULEA UR6, UR6, UR4, 0x3 ;  /* 0x0000000406067291 */ /* 0x000fe2000f8e18ff */
[----:B------:R-:W-:-:S04]  /*24a0*/  LOP3.LUT R2, R2, UR5, RZ, 0x3c, !PT ;  /* 0x0000000502027c12 */ /* 0x000fc8000f8e3cff */
[----:B------:R-:W-:Y:S01]  /*24b0*/  SHF.L.U32 R2, R2, 0x1f, RZ ;  /* 0x0000001f02027819 */ /* 0x000fe200000006ff */
[----:B-1--4-:R-:W-:-:S07]  /*24c0*/  IMAD.U32 R0, RZ, RZ, UR6 ;  /* 0x00000006ff007e24 */ /* 0x012fce000f8e00ff */
.L_x_39:
[----:B-1----:R1:W2:Y:S02]  /*24d0*/  SYNCS.PHASECHK.TRANS64.TRYWAIT P0, [R0+URZ], R2 ;  /* 0x00000002000075a7 */ /* 0x0022a400080011ff */
[----:B--2---:R-:W-:Y:S05]  /*24e0*/  @!P0 NANOSLEEP.SYNCS 0x989680 ;  /* 0x009896800000895d */ /* 0x004fea0003900000 */
[----:B------:R-:W2:Y:S02]  /*24f0*/  @!P0 SYNCS.PHASECHK.TRANS64 P0, [R0+URZ], R2 ;  /* 0x00000002000085a7 */ /* 0x000ea400080010ff */
[----:B--2---:R-:W-:Y:S05]  /*2500*/  @P0 EXIT ;  /* 0x000000000000094d */ /* 0x004fea0003800000 */
[----:B------:R-:W-:Y:S05]  /*2510*/  BRA `(.L_x_39) ;  /* 0xfffffffc00ec7947 */ /* 0x000fea000383ffff */
.L_x_17:
[----:B------:R-:W-:-:S04]  /*2520*/  UISETP.NE.AND UP1, UPT, UR37, URZ, UPT ;  /* 0x000000ff2500728c */ /* 0x000fc8000bf25270 */
[----:B------:R-:W-:-:S09]  /*2530*/  UISETP.NE.OR UP1, UPT, UR8, 0x1, UP1 ;  /* 0x000000010800788c */ /* 0x000fd20008f25670 */
[----:B------:R-:W-:Y:S05]  /*2540*/  BRA.U UP1, `(.L_x_40) ;  /* 0x0000000501487547 */ /* 0x000fea000b800000 */
[----:B------:R-:W-:Y:S01]  /*2550*/  ISETP.NE.AND P2, PT, R2, RZ, PT ;  /* 0x000000ff0200720c */ /* 0x000fe20003f45270 */
[----:B------:R-:W-:Y:S01]  /*2560*/  IMAD.MOV.U32 R12, RZ, RZ, 0x1 ;  /* 0x00000001ff0c7424 */ /* 0x000fe200078e00ff */
[----:B------:R-:W-:Y:S02]  /*2570*/  CS2R R10, SRZ ;  /* 0x00000000000a7805 */ /* 0x000fe4000001ff00 */
[----:B------:R-:W-:Y:S01]  /*2580*/  CS2R R8, SRZ ;  /* 0x0000000000087805 */ /* 0x000fe2000001ff00 */
[----:B------:R-:W-:Y:S01]  /*2590*/  UMOV UR4, 0x400 ;  /* 0x0000040000047882 */ /* 0x000fe20000000000 */
[----:B------:R-:W-:Y:S01]  /*25a0*/  UMOV UR6, URZ ;  /* 0x000000ff00067c82 */ /* 0x000fe20008000000 */
[----:B------:R-:W-:-:S12]  /*25b0*/  ULEA UR37, UR37, UR4, 0x18 ;  /* 0x0000000425257291 */ /* 0x000fd8000f8ec0ff */
.L_x_44:
[----:B------:R-:W-:Y:S02]  /*25c0*/  LEA R0, R8, UR37, 0x3 ;  /* 0x0000002508007c11 */ /* 0x000fe4000f8e18ff */
[----:B------:R-:W-:-:S03]  /*25d0*/  SHF.L.U32 R4, R9, 0x1f, RZ ;  /* 0x0000001f09047819 */ /* 0x000fc600000006ff */
[----:B------:R-:W-:Y:S01]  /*25e0*/  VIADD R5, R0, 0x100 ;  /* 0x0000010000057836 */ /* 0x000fe20000000000 */
[----:B------:R-:W1:Y:S02]  /*25f0*/  SYNCS.PHASECHK.TRANS64.TRYWAIT P0, [R0+URZ+0xf0], R4 ;  /* 0x0000f004000075a7 */ /* 0x000e6400080011ff */
[----:B-1----:R-:W-:Y:S05]  /*2600*/  @!P0 BRA `(.L_x_41) ;  /* 0x0000006800b48947 */ /* 0x002fea0003800000 */
.L_x_141:
[----:B------:R-:W-:Y:S01]  /*2610*/  ULEA UR5, UR6, UR37, 0x3 ;  /* 0x0000002506057291 */ /* 0x000fe2000f8e18ff */
[----:B-1----:R-:W-:Y:S01]  /*2620*/  PRMT R0, RZ, 0x654, R5 ;  /* 0x00000654ff007816 */ /* 0x002fe20000000005 */
[----:B------:R-:W-:Y:S01]  /*2630*/  @!P2 IMAD.MOV.U32 R4, RZ, RZ, 0x10 ;  /* 0x00000010ff04a424 */ /* 0x000fe200078e00ff */
[----:B------:R-:W-:Y:S01]  /*2640*/  SHF.L.U32 R5, R12, 0x1f, RZ ;  /* 0x0000001f0c057819 */ /* 0x000fe200000006ff */
[----:B------:R-:W-:Y:S01]  /*2650*/  UIADD3 UR4, UPT, UPT, UR5, 0x90, URZ ;  /* 0x0000009005047890 */ /* 0x000fe2000fffe0ff */
[----:B------:R1:W-:Y:S05]  /*2660*/  SYNCS.ARRIVE.TRANS64.RED.A1T0 RZ, [R0+URZ], RZ ;  /* 0x000000ff00ff79a7 */ /* 0x0003ea00081004ff */
[----:B------:R-:W-:Y:S01]  /*2670*/  IMAD.U32 R6, RZ, RZ, UR4 ;  /* 0x00000004ff067e24 */ /* 0x000fe2000f8e00ff */
[----:B------:R-:W2:Y:S04]  /*2680*/  SYNCS.PHASECHK.TRANS64.TRYWAIT P0, [UR5+0xa0], R5 ;  /* 0x0000a005ff0075a7 */ /* 0x000ea80008001105 */
[----:B------:R-:W-:Y:S01]  /*2690*/  PRMT R6, R2, 0x654, R6 ;  /* 0x0000065402067816 */ /* 0x000fe20000000006 */
[----:B-12---:R-:W-:Y:S06]  /*26a0*/  @!P0 BRA `(.L_x_42) ;  /* 0x0000006800a08947 */ /* 0x006fec0003800000 */
.L_x_143:
[----:B------:R-:W-:Y:S01]  /*26b0*/  ULEA UR4, UR6, UR37, 0x4 ;  /* 0x0000002506047291 */ /* 0x000fe2000f8e20ff */
[----:B------:R-:W-:Y:S01]  /*26c0*/  SEL R3, R6, R3, !P2 ;  /* 0x0000000306037207 */ /* 0x000fe20005000000 */
[----:B------:R-:W-:Y:S01]  /*26d0*/  UIADD3 UR5, UPT, UPT, UR5, 0x90, URZ ;  /* 0x0000009005057890 */ /* 0x000fe2000fffe0ff */
[----:B-1----:R-:W-:Y:S01]  /*26e0*/  LEA R0, R11, UR37, 0x3 ;  /* 0x000000250b007c11 */ /* 0x002fe2000f8e18ff */
[----:B------:R-:W-:Y:S01]  /*26f0*/  UIADD3 UR4, UPT, UPT, UR4, 0x120, URZ ;  /* 0x0000012004047890 */ /* 0x000fe2000fffe0ff */
[----:B------:R1:W-:Y:S01]  /*2700*/  @!P2 SYNCS.ARRIVE.TRANS64.RED RZ, [R3+URZ], R4 ;  /* 0x0000000403ffa9a7 */ /* 0x0003e200080004ff */
[----:B------:R-:W-:Y:S01]  /*2710*/  UIADD3 UR6, UPT, UPT, UR6, 0x1, URZ ;  /* 0x0000000106067890 */ /* 0x000fe2000fffe0ff */
[----:B------:R-:W-:-:S03]  /*2720*/  VIADD R8, R8, 0x1 ;  /* 0x0000000108087836 */ /* 0x000fc60000000000 */
[----:B------:R-:W-:Y:S02]  /*2730*/  UISETP.NE.AND UP0, UPT, UR6, 0x2, UPT ;  /* 0x000000020600788c */ /* 0x000fe4000bf05270 */
[----:B------:R-:W-:Y:S01]  /*2740*/  ISETP.NE.AND P0, PT, R8, 0x2, PT ;  /* 0x000000020800780c */ /* 0x000fe20003f05270 */
[----:B------:R-:W-:Y:S06]  /*2750*/  UGETNEXTWORKID.BROADCAST [UR4], [UR5] ;  /* 0x00000000040073ca */ /* 0x000fec0008000100 */
[----:B------:R-:W-:Y:S02]  /*2760*/  USEL UR4, URZ, 0x1, UP0 ;  /* 0x00000001ff047887 */ /* 0x000fe40008000000 */
[----:B------:R-:W-:-:S04]  /*2770*/  USEL UR6, UR6, URZ, UP0 ;  /* 0x000000ff06067287 */ /* 0x000fc80008000000 */
[----:B------:R-:W-:Y:S02]  /*2780*/  LOP3.LUT R12, R12, UR4, RZ, 0x3c, !PT ;  /* 0x000000040c0c7c12 */ /* 0x000fe4000f8e3cff */
[----:B-1----:R-:W-:-:S04]  /*2790*/  SHF.L.U32 R4, R10, 0x1f, RZ ;  /* 0x0000001f0a047819 */ /* 0x002fc800000006ff */
[----:B------:R-:W1:Y:S02]  /*27a0*/  SYNCS.PHASECHK.TRANS64.TRYWAIT P1, [R0+URZ+0x90], R4 ;  /* 0x00009004000075a7 */ /* 0x000e6400080211ff */
[----:B-1----:R-:W-:Y:S05]  /*27b0*/  @!P1 BRA `(.L_x_43) ;  /* 0x0000006800749947 */ /* 0x002fea0003800000 */
.L_x_144:
[C---:B-1----:R-:W-:Y:S01]  /*27c0*/  LEA R4, R11.reuse, UR37, 0x4 ;  /* 0x000000250b047c11 */ /* 0x042fe2000f8e20ff */
[----:B------:R-:W-:Y:S01]  /*27d0*/  VIADD R0, R0, 0xa0 ;  /* 0x000000a000007836 */ /* 0x000fe20000000000 */
[----:B------:R-:W-:Y:S01]  /*27e0*/  SEL R8, R8, RZ, P0 ;  /* 0x000000ff08087207 */ /* 0x000fe20000000000 */
[----:B------:R-:W-:-:S03]  /*27f0*/  VIADD R11, R11, 0x1 ;  /* 0x000000010b0b7836 */ /* 0x000fc60000000000 */
[----:B------:R-:W1:Y:S01]  /*2800*/  LDS.128 R4, [R4+0x120] ;  /* 0x0001200004047984 */ /* 0x000e620000000c00 */
[----:B------:R-:W-:Y:S02]  /*2810*/  PRMT R0, RZ, 0x654, R0 ;  /* 0x00000654ff007816 */ /* 0x000fe40000000000 */
[C---:B------:R-:W-:Y:S01]  /*2820*/  ISETP.NE.AND P1, PT, R11.reuse, 0x2, PT ;  /* 0x000000020b00780c */ /* 0x040fe20003f25270 */
[----:B------:R-:W-:Y:S01]  /*2830*/  @!PT LDS RZ, [RZ] ;  /* 0x00000000fffff984 */ /* 0x000fe20000000800 */
[----:B------:R-:W-:Y:S01]  /*2840*/  @!PT LDS RZ, [RZ] ;  /* 0x00000000fffff984 */ /* 0x000fe20000000800 */
[----:B------:R-:W-:Y:S01]  /*2850*/  @!PT LDS RZ, [RZ] ;  /* 0x00000000fffff984 */ /* 0x000fe20000000800 */
[----:B------:R-:W-:Y:S01]  /*2860*/  @!PT LDS RZ, [RZ] ;  /* 0x00000000fffff984 */ /* 0x000fe20000000800 */
[----:B------:R2:W-:Y:S06]  /*2870*/  MEMBAR.ALL.CTA ;  /* 0x0000000000007992 */ /* 0x0005ec0000008000 */
[----:B--2---:R-:W2:Y:S01]  /*2880*/  FENCE.VIEW.ASYNC.S ;  /* 0x00000000000073c6 */ /* 0x004ea20000000000 */
[----:B------:R-:W-:Y:S01]  /*2890*/  SEL R11, R11, RZ, P1 ;  /* 0x000000ff0b0b7207 */ /* 0x000fe20000800000 */
[----:B--2---:R2:W-:Y:S01]  /*28a0*/  SYNCS.ARRIVE.TRANS64.RED.A1T0 RZ, [R0+URZ], RZ ;  /* 0x000000ff00ff79a7 */ /* 0x0045e200081004ff */
[----:B-1----:R-:W-:-:S02]  /*28b0*/  LOP3.LUT P3, RZ, R6, 0x1, RZ, 0xc0, !PT ;  /* 0x0000000106ff7812 */ /* 0x002fc4000786c0ff */
[----:B------:R-:W-:-:S04]  /*28c0*/  SEL R4, RZ, 0x1, P1 ;  /* 0x00000001ff047807 */ /* 0x000fc80000800000 */
[----:B------:R-:W-:Y:S02]  /*28d0*/  LOP3.LUT R10, R10, R4, RZ, 0x3c, !PT ;  /* 0x000000040a0a7212 */ /* 0x000fe400078e3cff */
[----:B--2---:R-:W-:-:S04]  /*28e0*/  SEL R0, RZ, 0x1, P0 ;  /* 0x00000001ff007807 */ /* 0x004fc80000000000 */
[----:B------:R-:W-:Y:S01]  /*28f0*/  LOP3.LUT R9, R9, R0, RZ, 0x3c, !PT ;  /* 0x0000000009097212 */ /* 0x000fe200078e3cff */
[----:B------:R-:W-:Y:S06]  /*2900*/  @P3 BRA `(.L_x_44) ;  /* 0xfffffffc002c3947 */ /* 0x000fec000383ffff */
[----:B------:R-:W-:Y:S01]  /*2910*/  ULEA UR5, UR6, UR37, 0x3 ;  /* 0x0000002506057291 */ /* 0x000fe2000f8e18ff */
[----:B------:R-:W-:-:S08]  /*2920*/  SHF.L.U32 R2, R12, 0x1f, RZ ;  /* 0x0000001f0c027819 */ /* 0x000fd000000006ff */
[----:B------:R-:W1:Y:S02]  /*2930*/  SYNCS.PHASECHK.TRANS64 P0, [UR5+0xa0], R2 ;  /* 0x0000a002ff0075a7 */ /* 0x000e640008001005 */
[----:B-1----:R-:W-:Y:S05]  /*2940*/  @P0 BRA `(.L_x_45) ;  /* 0x0000000000080947 */ /* 0x002fea0003800000 */
[----:B------:R-:W1:Y:S02]  /*2950*/  SYNCS.PHASECHK.TRANS64.TRYWAIT P0, [UR5+0xa0], R2 ;  /* 0x0000a002ff0075a7 */ /* 0x000e640008001105 */
[----:B-1----:R-:W-:Y:S05]  /*2960*/  @!P0 BRA `(.L_x_46) ;  /* 0x00000068001c8947 */ /* 0x002fea0003800000 */
.L_x_45:
[----:B------:R-:W-:-:S04]  /*2970*/  UIADD3 UR4, UPT, UPT, UR6, 0x1, URZ ;  /* 0x0000000106047890 */ /* 0x000fc8000fffe0ff */
[----:B------:R-:W-:-:S04]  /*2980*/  UISETP.NE.AND UP0, UPT, UR4, 0x2, UPT ;  /* 0x000000020400788c */ /* 0x000fc8000bf05270 */
[----:B------:R-:W-:Y:S02]  /*2990*/  USEL UR7, URZ, 0x1, UP0 ;  /* 0x00000001ff077887 */ /* 0x000fe40008000000 */
[----:B------:R-:W-:-:S04]  /*29a0*/  USEL UR4, UR4, URZ, UP0 ;  /* 0x000000ff04047287 */ /* 0x000fc80008000000 */
[----:B------:R-:W-:Y:S01]  /*29b0*/  ULEA UR4, UR4, UR37, 0x3 ;  /* 0x0000002504047291 */ /* 0x000fe2000f8e18ff */
[----:B-1----:R-:W-:-:S04]  /*29c0*/  LOP3.LUT R2, R12, UR7, RZ, 0x3c, !PT ;  /* 0x000000070c027c12 */ /* 0x002fc8000f8e3cff */
[----:B------:R-:W-:-:S04]  /*29d0*/  SHF.L.U32 R0, R2, 0x1f, RZ ;  /* 0x0000001f02007819 */ /* 0x000fc800000006ff */
[----:B------:R-:W1:Y:S02]  /*29e0*/  SYNCS.PHASECHK.TRANS64 P0, [UR4+0xa0], R0 ;  /* 0x0000a000ff0075a7 */ /* 0x000e640008001004 */
[----:B-1----:R-:W-:Y:S05]  /*29f0*/  @P0 EXIT ;  /* 0x000000000000094d */ /* 0x002fea0003800000 */
[----:B------:R-:W-:Y:S02]  /*2a00*/  SHF.L.U32 R2, R2, 0x1f, RZ ;  /* 0x0000001f02027819 */ /* 0x000fe400000006ff */
[----:B------:R-:W-:-:S07]  /*2a10*/  MOV R0, UR4 ;  /* 0x0000000400007c02 */ /* 0x000fce0008000f00 */
.L_x_47:
[----:B-1----:R1:W2:Y:S02]  /*2a20*/  SYNCS.PHASECHK.TRANS64.TRYWAIT P0, [R0+URZ+0xa0], R2 ;  /* 0x0000a002000075a7 */ /* 0x0022a400080011ff */
[----:B--2---:R-:W-:Y:S05]  /*2a30*/  @!P0 NANOSLEEP.SYNCS 0x989680 ;  /* 0x009896800000895d */ /* 0x004fea0003900000 */
[----:B------:R-:W2:Y:S02]  /*2a40*/  @!P0 SYNCS.PHASECHK.TRANS64 P0, [R0+URZ+0xa0], R2 ;  /* 0x0000a002000085a7 */ /* 0x000ea400080010ff */
[----:B--2---:R-:W-:Y:S05]  /*2a50*/  @P0 EXIT ;  /* 0x000000000000094d */ /* 0x004fea0003800000 */
[----:B------:R-:W-:Y:S05]  /*2a60*/  BRA `(.L_x_47) ;  /* 0xfffffffc00ec7947 */ /* 0x000fea000383ffff */
.L_x_40:
[----:B------:R-:W-:-:S09]  /*2a70*/  UISETP.NE.AND UP1, UPT, UR8, URZ, UPT ;  /* 0x000000ff0800728c */ /* 0x000fd2000bf25270 */
[----:B------:R-:W-:Y:S05]  /*2a80*/  BRA.U UP1, `(.L_x_48) ;  /* 0x0000000d01cc7547 */ /* 0x000fea000b800000 */
[----:B------:R-:W-:Y:S01]  /*2a90*/  UMOV UR4, 0x40 ;  /* 0x0000004000047882 */ /* 0x000fe20000000000 */
[----:B------:R-:W-:Y:S01]  /*2aa0*/  NOP ;  /* 0x0000000000007918 */ /* 0x000fe20000000000 */
[----:B------:R-:W-:Y:S01]  /*2ab0*/  ULEA UR4, UR37, UR4, 0x18 ;  /* 0x0000000425047291 */ /* 0x000fe2000f8ec0ff */
[----:B------:R-:W-:Y:S02]  /*2ac0*/  UMOV UR5, 0x400 ;  /* 0x0000040000057882 */ /* 0x000fe40000000000 */
[----:B------:R-:W-:-:S06]  /*2ad0*/  ULEA UR37, UR37, UR5, 0x18 ;  /* 0x0000000525257291 */ /* 0x000fcc000f8ec0ff */
[----:B------:R-:W1:Y:S02]  /*2ae0*/  LDS.U8 R0, [UR4+0x1c] ;  /* 0x00001c04ff007984 */ /* 0x000e640008000000 */
[----:B-1----:R-:W-:-:S13]  /*2af0*/  ISETP.NE.AND P0, PT, R0, RZ, PT ;  /* 0x000000ff0000720c */ /* 0x002fda0003f05270 */
[----:B------:R-:W-:Y:S05]  /*2b00*/  @P0 BRA `(.L_x_49) ;  /* 0x0000000000580947 */ /* 0x000fea0003800000 */
[----:B------:R-:W-:-:S13]  /*2b10*/  ELECT P0, URZ, PT ;  /* 0x0000000000ff782f */ /* 0x000fda0003800000 */
[----:B------:R-:W-:Y:S05]  /*2b20*/  @!P0 BRA `(.L_x_50) ;  /* 0x0000000000608947 */ /* 0x000fea0003800000 */
[----:B------:R-:W-:Y:S01]  /*2b30*/  UMOV UR5, 0x10 ;  /* 0x0000001000057882 */ /* 0x000fe20000000000 */
[----:B------:R-:W-:Y:S01]  /*2b40*/  HFMA2 R0, -RZ, RZ, 0, 5.9604644775390625e-08 ;  /* 0x00000001ff007431 */ /* 0x000fe200000001ff */
[----:B------:R-:W-:-:S03]  /*2b50*/  MOV R2, 0xffff ;  /* 0x0000ffff00027802 */ /* 0x000fc60000000f00 */
[----:B------:R-:W-:Y:S04]  /*2b60*/  DEPBAR.LE SB1, 0x36 ;  /* 0x00009d800000791a */ /* 0x000fe80000000000 */
[----:B------:R-:W1:Y:S02]  /*2b70*/  UTCATOMSWS.FIND_AND_SET.ALIGN UP0, UR5, UR5 ;  /* 0x00000005000575e3 */ /* 0x000e640008000800 */
[----:B-1----:R-:W-:Y:S01]  /*2b80*/  MOV R3, UR5 ;  /* 0x0000000500037c02 */ /* 0x002fe20008000f00 */
[----:B------:R-:W-:Y:S06]  /*2b90*/  BRA.U UP0, `(.L_x_51) ;  /* 0x0000000100187547 */ /* 0x000fec000b800000 */
.L_x_52:
[----:B------:R-:W-:Y:S05]  /*2ba0*/  NANOSLEEP 0x64 ;  /* 0x000000640000795d */ /* 0x000fea0003800000 */
[----:B------:R-:W-:-:S05]  /*2bb0*/  UMOV UR5, 0x10 ;  /* 0x0000001000057882 */ /* 0x000fca0000000000 */
[----:B------:R-:W-:Y:S04]  /*2bc0*/  DEPBAR.LE SB1, 0x36 ;  /* 0x00009d800000791a */ /* 0x000fe80000000000 */
[----:B------:R-:W1:Y:S02]  /*2bd0*/  UTCATOMSWS.FIND_AND_SET.ALIGN UP0, UR5, UR5 ;  /* 0x00000005000575e3 */ /* 0x000e640008000800 */
[----:B-1----:R-:W-:Y:S01]  /*2be0*/  MOV R3, UR5 ;  /* 0x0000000500037c02 */ /* 0x002fe20008000f00 */
[----:B------:R-:W-:Y:S05]  /*2bf0*/  BRA.U !UP0, `(.L_x_52) ;  /* 0xfffffffd08e87547 */ /* 0x000fea000b83ffff */
.L_x_51:
[-C--:B------:R-:W-:Y:S02]  /*2c00*/  SHF.L.U32 R2, R2, R3.reuse, RZ ;  /* 0x0000000302027219 */ /* 0x080fe400000006ff */
[----:B------:R-:W-:Y:S01]  /*2c10*/  SHF.L.U32 R0, R0, R3, RZ ;  /* 0x0000000300007219 */ /* 0x000fe200000006ff */
[----:B------:R-:W-:Y:S02]  /*2c20*/  IMAD.SHL.U32 R3, R3, 0x20, RZ ;  /* 0x0000002003037824 */ /* 0x000fe400078e00ff */
[----:B------:R1:W-:Y:S04]  /*2c30*/  ATOMS.OR RZ, [UR4+0x14], R2 ;  /* 0x00001402ffff798c */ /* 0x0003e8000b000004 */
[----:B------:R1:W-:Y:S04]  /*2c40*/  ATOMS.OR RZ, [UR4+0x18], R0 ;  /* 0x00001800ffff798c */ /* 0x0003e8000b000004 */
[----:B------:R1:W-:Y:S01]  /*2c50*/  STS [UR37+0x140], R3 ;  /* 0x00014003ff007988 */ /* 0x0003e20008000825 */
[----:B------:R-:W-:Y:S05]  /*2c60*/  BRA `(.L_x_50) ;  /* 0x0000000000107947 */ /* 0x000fea0003800000 */
.L_x_49:
[----:B------:R-:W-:Y:S02]  /*2c70*/  MOV R0, 0xffffffff ;  /* 0xffffffff00007802 */ /* 0x000fe40000000f00 */
[----:B------:R-:W-:-:S03]  /*2c80*/  MOV R2, 0x2cb0 ;  /* 0x00002cb000027802 */ /* 0x000fc60000000f00 */
[----:B------:R1:W-:Y:S04]  /*2c90*/  STS [UR37+0x140], R0 ;  /* 0x00014000ff007988 */ /* 0x0003e80008000825 */
[----:B-1-3-5:R-:W-:Y:S05]  /*2ca0*/  CALL.REL.NOINC `($__internal_1_$__cuda_sm10x_tcgen05_guardrail_trap_phase_invalid_during_alloc) ;  /* 0x0000006c00647944 */ /* 0x02afea0003c00000 */
.L_x_50:
[----:B------:R-:W-:Y:S05]  /*2cb0*/  WARPSYNC.ALL ;  /* 0x0000000000007948 */ /* 0x000fea0003800000 */
[----:B------:R-:W2:Y:S01]  /*2cc0*/  S2UR UR5, SR_CgaCtaId ;  /* 0x00000000000579c3 */ /* 0x000ea20000008800 */
[----:B------:R-:W-:Y:S01]  /*2cd0*/  UMOV UR4, 0x400 ;  /* 0x0000040000047882 */ /* 0x000fe20000000000 */
[----:B------:R-:W-:-:S06]  /*2ce0*/  NOP ;  /* 0x0000000000007918 */ /* 0x000fcc0000000000 */
[----:B------:R-:W-:Y:S06]  /*2cf0*/  BAR.ARV 0x6, 0xa0 ;  /* 0x0182800000007b1d */ /* 0x000fec0000002000 */
[----:B------:R-:W4:Y:S01]  /*2d00*/  LDCU UR7, c[0x0][0x38c] ;  /* 0x00007180ff0777ac */ /* 0x000f220008000800 */
[----:B------:R-:W-:Y:S01]  /*2d10*/  IMAD.MOV.U32 R11, RZ, RZ, 0x1 ;  /* 0x00000001ff0b7424 */ /* 0x000fe200078e00ff */
[----:B------:R-:W-:Y:S01]  /*2d20*/  CS2R R8, SRZ ;  /* 0x0000000000087805 */ /* 0x000fe2000001ff00 */
[----:B------:R-:W-:Y:S01]  /*2d30*/  IMAD.MOV.U32 R10, RZ, RZ, RZ ;  /* 0x000000ffff0a7224 */ /* 0x000fe200078e00ff */
[----:B------:R-:W3:Y:S01]  /*2d40*/  LDCU UR6, c[0x0][0x38c] ;  /* 0x00007180ff0677ac */ /* 0x000ee20008000800 */
[----:B------:R-:W-:Y:S01]  /*2d50*/  UMOV UR15, URZ ;  /* 0x000000ff000f7c82 */ /* 0x000fe20008000000 */
[----:B------:R-:W-:Y:S01]  /*2d60*/  UMOV UR14, URZ ;  /* 0x000000ff000e7c82 */ /* 0x000fe20008000000 */
[----:B--2---:R-:W-:Y:S01]  /*2d70*/  ULEA UR5, UR5, UR4, 0x18 ;  /* 0x0000000405057291 */ /* 0x004fe2000f8ec0ff */
[----:B------:R-:W-:Y:S01]  /*2d80*/  UMOV UR24, 0x0 ;  /* 0x0000000000187882 */ /* 0x000fe20000000000 */
[----:B------:R-:W-:-:S02]  /*2d90*/  UMOV UR25, 0x4400490 ;  /* 0x0440049000197882 */ /* 0x000fc40000000000 */
[----:B------:R-:W-:Y:S02]  /*2da0*/  UIADD3 UR10, UPT, UPT, UR5, 0x8800, URZ ;  /* 0x00008800050a7890 */ /* 0x000fe4000fffe0ff */
[----:B------:R-:W-:Y:S02]  /*2db0*/  UIADD3 UR11, UPT, UPT, UR5, 0x10800, URZ ;  /* 0x00010800050b7890 */ /* 0x000fe4000fffe0ff */
[----:B----4-:R-:W-:Y:S01]  /*2dc0*/  UIADD3 UR7, UPT, UPT, UR7, 0x3f, URZ ;  /* 0x0000003f07077890 */ /* 0x010fe2000fffe0ff */
[----:B-1----:R-:W1:Y:S01]  /*2dd0*/  LDS R0, [UR5+0x140] ;  /* 0x00014005ff007984 */ /* 0x002e620008000800 */
[----:B------:R-:W-:Y:S02]  /*2de0*/  USHF.R.U32.HI UR10, URZ, 0x4, UR10 ;  /* 0x00000004ff0a7899 */ /* 0x000fe4000801160a */
[----:B------:R-:W-:Y:S02]  /*2df0*/  USHF.R.S32.HI UR4, URZ, 0x1f, UR7 ;  /* 0x0000001fff047899 */ /* 0x000fe40008011407 */
[----:B------:R-:W-:-:S02]  /*2e00*/  USHF.R.U32.HI UR11, URZ, 0x4, UR11 ;  /* 0x00000004ff0b7899 */ /* 0x000fc4000801160b */
[----:B------:R-:W-:Y:S02]  /*2e10*/  ULEA.HI UR4, UR4, UR7, URZ, 0x6 ;  /* 0x0000000704047291 */ /* 0x000fe4000f8f30ff */
[----:B------:R-:W-:Y:S02]  /*2e20*/  ULOP3.LUT UR10, UR10, 0x3fff, URZ, 0xc0, !UPT ;  /* 0x00003fff0a0a7892 */ /* 0x000fe4000f8ec0ff */
[----:B------:R-:W-:Y:S02]  /*2e30*/  USHF.R.S32.HI UR4, URZ, 0x6, UR4 ;  /* 0x00000006ff047899 */ /* 0x000fe40008011404 */
[----:B------:R-:W-:Y:S02]  /*2e40*/  ULOP3.LUT UR11, UR11, 0x3fff, URZ, 0xc0, !UPT ;  /* 0x00003fff0b0b7892 */ /* 0x000fe4000f8ec0ff */
[----:B------:R-:W-:Y:S01]  /*2e50*/  UISETP.LT.AND UP0, UPT, UR4, 0x1, UPT ;  /* 0x000000010400788c */ /* 0x000fe2000bf01270 */
[----:B------:R-:W-:Y:S01]  /*2e60*/  UMOV UR22, 0x0 ;  /* 0x0000000000167882 */ /* 0x000fe20000000000 */
[----:B------:R-:W-:-:S02]  /*2e70*/  UMOV UR23, 0x4400490 ;  /* 0x0440049000177882 */ /* 0x000fc40000000000 */
[----:B------:R-:W-:Y:S02]  /*2e80*/  USEL UR9, UR4, 0x1, !UP0 ;  /* 0x0000000104097887 */ /* 0x000fe4000c000000 */
[----:B------:R-:W-:Y:S02]  /*2e90*/  ULOP3.LUT UR10, UR10, 0x10000, URZ, 0xfc, !UPT ;  /* 0x000100000a0a7892 */ /* 0x000fe4000f8efcff */
[----:B------:R-:W-:Y:S02]  /*2ea0*/  ULOP3.LUT UR11, UR11, 0x10000, URZ, 0xfc, !UPT ;  /* 0x000100000b0b7892 */ /* 0x000fe4000f8efcff */
[----:B------:R-:W-:Y:S02]  /*2eb0*/  UIADD3 UR9, UPT, UPT, -UR9, URZ, URZ ;  /* 0x000000ff09097290 */ /* 0x000fe4000fffe1ff */
[----:B---3--:R-:W-:Y:S01]  /*2ec0*/  UISETP.GE.AND UP3, UPT, UR6, 0x1, UPT ;  /* 0x000000010600788c */ /* 0x008fe2000bf66270 */
[----:B------:R-:W-:Y:S01]  /*2ed0*/  UMOV UR20, 0x0 ;  /* 0x0000000000147882 */ /* 0x000fe20000000000 */
[----:B------:R-:W-:Y:S01]  /*2ee0*/  UMOV UR21, 0x4400490 ;  /* 0x0440049000157882 */ /* 0x000fe20000000000 */
[----:B------:R-:W-:Y:S01]  /*2ef0*/  UMOV UR18, 0x0 ;  /* 0x0000000000127882 */ /* 0x000fe20000000000 */
[----:B------:R-:W-:Y:S01]  /*2f00*/  UMOV UR19, 0x4400490 ;  /* 0x0440049000137882 */ /* 0x000fe20000000000 */
[----:B-1----:R-:W-:-:S15]  /*2f10*/  R2UR UR16, R0 ;  /* 0x00000000001072ca */ /* 0x002fde00000e0000 */
.L_x_59:
[----:B------:R-:W-:Y:S02]  /*2f20*/  LEA R0, R10, UR5, 0x3 ;  /* 0x000000050a007c11 */ /* 0x000fe4000f8e18ff */
[----:B------:R-:W-:Y:S02]  /*2f30*/  SHF.L.U32 R2, R9, 0x1f, RZ ;  /* 0x0000001f09027819 */ /* 0x000fe400000006ff */
[----:B------:R-:W-:Y:S01]  /*2f40*/  PLOP3.LUT P0, PT, PT, PT, UP3, 0x80, 0x8 ;  /* 0x000000000008781c */ /* 0x000fe20003f0f038 */
[----:B------:R-:W-:Y:S01]  /*2f50*/  VIADD R3, R0, 0xa0 ;  /* 0x000000a000037836 */ /* 0x000fe20000000000 */
[----:B-1----:R-:W1:Y:S02]  /*2f60*/  SYNCS.PHASECHK.TRANS64.TRYWAIT P1, [R0+URZ+0x90], R2 ;  /* 0x00009002000075a7 */ /* 0x002e6400080211ff */
[----:B-1-3--:R-:W-:Y:S09]  /*2f70*/  @!P1 BRA `(.L_x_53) ;  /* 0x0000006000b09947 */ /* 0x00aff20003800000 */
.L_x_146:
[----:B------:R-:W-:Y:S01]  /*2f80*/  LEA R4, R10, UR5, 0x4 ;  /* 0x000000050a047c11 */ /* 0x000fe2000f8e20ff */
[----:B------:R-:W-:Y:S01]  /*2f90*/  @UP3 ULEA UR6, UR14, UR5, 0x3 ;  /* 0x000000050e063291 */ /* 0x000fe2000f8e18ff */
[----:B------:R-:W-:Y:S01]  /*2fa0*/  PLOP3.LUT P2, PT, PT, PT, PT, 0x80, 0x8 ;  /* 0x000000000008781c */ /* 0x000fe20003f4f070 */
[----:B------:R-:W-:Y:S01]  /*2fb0*/  ULEA UR7, UR15, UR5, 0x3 ;  /* 0x000000050f077291 */ /* 0x000fe2000f8e18ff */
[----:B------:R-:W-:Y:S02]  /*2fc0*/  PRMT R3, RZ, 0x654, R3 ;  /* 0x00000654ff037816 */ /* 0x000fe40000000003 */
[----:B------:R-:W2:Y:S01]  /*2fd0*/  LDS.128 R4, [R4+0x120] ;  /* 0x0001200004047984 */ /* 0x000ea20000000c00 */
[----:B-1----:R-:W-:Y:S02]  /*2fe0*/  @P0 SHF.L.U32 R2, R8, 0x1f, RZ ;  /* 0x0000001f08020819 */ /* 0x002fe400000006ff */
[----:B------:R-:W-:Y:S01]  /*2ff0*/  SHF.L.U32 R0, R11, 0x1f, RZ ;  /* 0x0000001f0b007819 */ /* 0x000fe200000006ff */
[----:B------:R-:W-:Y:S01]  /*3000*/  @!PT LDS RZ, [RZ] ;  /* 0x00000000fffff984 */ /* 0x000fe20000000800 */
[----:B------:R-:W-:Y:S01]  /*3010*/  @!PT LDS RZ, [RZ] ;  /* 0x00000000fffff984 */ /* 0x000fe20000000800 */
[----:B------:R-:W-:Y:S01]  /*3020*/  @!PT LDS RZ, [RZ] ;  /* 0x00000000fffff984 */ /* 0x000fe20000000800 */
[----:B------:R-:W-:Y:S01]  /*3030*/  @!PT LDS RZ, [RZ] ;  /* 0x00000000fffff984 */ /* 0x000fe20000000800 */
[----:B------:R1:W-:Y:S06]  /*3040*/  MEMBAR.ALL.CTA ;  /* 0x0000000000007992 */ /* 0x0003ec0000008000 */
[----:B-1----:R-:W1:Y:S02]  /*3050*/  FENCE.VIEW.ASYNC.S ;  /* 0x00000000000073c6 */ /* 0x002e640000000000 */
[----:B-1----:R1:W-:Y:S01]  /*3060*/  SYNCS.ARRIVE.TRANS64.RED.A1T0 RZ, [R3+URZ], RZ ;  /* 0x000000ff03ff79a7 */ /* 0x0023e200081004ff */
[----:B------:R1:W3:Y:S01]  /*3070*/  @P0 SYNCS.PHASECHK.TRANS64.TRYWAIT P2, [UR6], R2 ;  /* 0x00000002ff0005a7 */ /* 0x0002e20008041106 */
[----:B------:R-:W-:Y:S01]  /*3080*/  ULEA.HI UR6, UR15, UR15, URZ, 0x1 ;  /* 0x0000000f0f067291 */ /* 0x000fe2000f8f08ff */
[----:B--2---:R-:W-:-:S03]  /*3090*/  LOP3.LUT P1, RZ, R6, 0x1, RZ, 0xc0, !PT ;  /* 0x0000000106ff7812 */ /* 0x004fc6000782c0ff */
[----:B------:R-:W-:Y:S02]  /*30a0*/  USHF.L.U32 UR8, UR6, 0x7, URZ ;  /* 0x0000000706087899 */ /* 0x000fe400080006ff */
[----:B------:R-:W-:Y:S02]  /*30b0*/  ULOP3.LUT UR6, UR6, 0xffe, URZ, 0xc0, !UPT ;  /* 0x00000ffe06067892 */ /* 0x000fe4000f8ec0ff */
[----:B------:R-:W-:Y:S02]  /*30c0*/  ULOP3.LUT UR8, UR8, 0xffffff00, URZ, 0xc0, !UPT ;  /* 0xffffff0008087892 */ /* 0x000fe4000f8ec0ff */
[----:B------:R-:W-:Y:S02]  /*30d0*/  UIADD3 UR6, UPT, UPT, -UR6, UR15, URZ ;  /* 0x0000000f06067290 */ /* 0x000fe4000fffe1ff */
[----:B------:R-:W-:Y:S01]  /*30e0*/  UIADD3 UR8, UPT, UPT, UR16, UR8, URZ ;  /* 0x0000000810087290 */ /* 0x000fe2000fffe0ff */
[----:B------:R-:W2:Y:S03]  /*30f0*/  SYNCS.PHASECHK.TRANS64.TRYWAIT P0, [UR7+0xd0], R0 ;  /* 0x0000d000ff0075a7 */ /* 0x000ea60008001107 */
[----:B------:R-:W-:Y:S01]  /*3100*/  ULEA UR8, UR6, UR8, 0x14 ;  /* 0x0000000806087291 */ /* 0x000fe2000f8ea0ff */
[----:B-123--:R-:W-:Y:S11]  /*3110*/  @!P0 BRA `(.L_x_54) ;  /* 0x00000060005c8947 */ /* 0x00eff60003800000 */
.L_x_148:
[----:B------:R-:W-:Y:S01]  /*3120*/  IADD3 R10, PT, PT, R10, 0x1, RZ ;  /* 0x000000010a0a7810 */ /* 0x000fe20007ffe0ff */
[----:B------:R-:W-:Y:S06]  /*3130*/  BRA.U !UP3, `(.L_x_55) ;  /* 0x000000010bc07547 */ /* 0x000fec000b800000 */
[----:B------:R-:W-:Y:S01]  /*3140*/  UPLOP3.LUT UP4, UPT, UPT, UPT, UPT, 0x40, 0x4 ;  /* 0x000000000004789c */ /* 0x000fe20003f8e870 */
[----:B------:R-:W-:Y:S01]  /*3150*/  UMOV UR13, UR9 ;  /* 0x00000009000d7c82 */ /* 0x000fe20008000000 */
[----:B------:R-:W-:Y:S01]  /*3160*/  UMOV UR12, UR4 ;  /* 0x00000004000c7c82 */ /* 0x000fe20008000000 */
[----:B------:R-:W-:-:S08]  /*3170*/  UMOV UR17, UR14 ;  /* 0x0000000e00117c82 */ /* 0x000fd00008000000 */
.L_x_58:
[----:B------:R-:W-:Y:S02]  /*3180*/  UIADD3 UR13, UPT, UPT, UR13, 0x1, URZ ;  /* 0x000000010d0d7890 */ /* 0x000fe4000fffe0ff */
[----:B--2---:R-:W-:Y:S02]  /*3190*/  ULEA UR6, UR17, UR5, 0x3 ;  /* 0x0000000511067291 */ /* 0x004fe4000f8e18ff */
[----:B------:R-:W-:Y:S01]  /*31a0*/  UISETP.NE.AND UP0, UPT, UR13, URZ, UPT ;  /* 0x000000ff0d00728c */ /* 0x000fe2000bf05270 */
[----:B---3--:R-:W-:Y:S10]  /*31b0*/  @P2 BRA `(.L_x_56) ;  /* 0x00000000000c2947 */ /* 0x008ff40003800000 */
[----:B-1----:R-:W-:Y:S04]  /*31c0*/  SHF.L.U32 R2, R8, 0x1f, RZ ;  /* 0x0000001f08027819 */ /* 0x002fe800000006ff */
[----:B------:R-:W1:Y:S02]  /*31d0*/  SYNCS.PHASECHK.TRANS64.TRYWAIT P0, [UR6], R2 ;  /* 0x00000002ff0075a7 */ /* 0x000e640008001106 */
[----:B-1----:R-:W-:Y:S05]  /*31e0*/  @!P0 BRA `(.L_x_57) ;  /* 0x0000006000408947 */ /* 0x002fea0003800000 */
.L_x_56:
[----:B------:R-:W-:Y:S01]  /*31f0*/  UISETP.NE.AND UP1, UPT, UR12, 0x1, UPT ;  /* 0x000000010c00788c */ /* 0x000fe2000bf25270 */
[----:B------:R-:W-:Y:S01]  /*3200*/  PLOP3.LUT P2, PT, PT, PT, PT, 0x80, 0x8 ;  /* 0x000000000008781c */ /* 0x000fe20003f4f070 */
[----:B------:R-:W-:Y:S02]  /*3210*/  UIADD3 UR14, UPT, UPT, UR17, 0x1, URZ ;  /* 0x00000001110e7890 */ /* 0x000fe4000fffe0ff */
[----:B------:R-:W-:Y:S02]  /*3220*/  ULEA UR28, UR17, UR11, 0xb ;  /* 0x0000000b111c7291 */ /* 0x000fe4000f8e58ff */
[----:B------:R-:W-:Y:S01]  /*3230*/  UISETP.NE.AND UP2, UPT, UR14, 0x4, UPT ;  /* 0x000000040e00788c */ /* 0x000fe2000bf45270 */
[----:B------:R-:W-:Y:S01]  /*3240*/  PLOP3.LUT P0, PT, PT, PT, UP1, 0x80, 0x8 ;  /* 0x000000000008781c */ /* 0x000fe20003f0f018 */
[----:B------:R-:W-:Y:S02]  /*3250*/  UIADD3 UR40, UPT, UPT, UR28, 0x2, URZ ;  /* 0x000000021c287890 */ /* 0x000fe4000fffe0ff */
[----:B------:R-:W-:Y:S02]  /*3260*/  USEL UR27, URZ, 0x1, UP2 ;  /* 0x00000001ff1b7887 */ /* 0x000fe40009000000 */
[----:B------:R-:W-:Y:S02]  /*3270*/  USEL UR14, UR14, URZ, UP2 ;  /* 0x000000ff0e0e7287 */ /* 0x000fe40009000000 */
[----:B------:R-:W-:Y:S02]  /*3280*/  UIADD3 UR36, UPT, UPT, UR28, 0x4, URZ ;  /* 0x000000041c247890 */ /* 0x000fe4000fffe0ff */
[----:B------:R-:W-:Y:S01]  /*3290*/  @UP1 ULEA UR26, UR14, UR5, 0x3 ;  /* 0x000000050e1a1291 */ /* 0x000fe2000f8e18ff */
[----:B------:R-:W-:Y:S01]  /*32a0*/  LOP3.LUT R8, R8, UR27, RZ, 0x3c, !PT ;  /* 0x0000001b08087c12 */ /* 0x000fe2000f8e3cff */
[----:B------:R-:W-:Y:S02]  /*32b0*/  UIADD3 UR32, UPT, UPT, UR28, 0x6, URZ ;  /* 0x000000061c207890 */ /* 0x000fe4000fffe0ff */
[----:B------:R-:W-:Y:S01]  /*32c0*/  UIADD3 UR6, UPT, UPT, UR6, 0x20, URZ ;  /* 0x0000002006067890 */ /* 0x000fe2000fffe0ff */
[----:B-1----:R-:W-:Y:S01]  /*32d0*/  @P0 SHF.L.U32 R0, R8, 0x1f, RZ ;  /* 0x0000001f08000819 */ /* 0x002fe200000006ff */
[----:B------:R-:W-:Y:S01]  /*32e0*/  UIADD3 UR12, UPT, UPT, UR12, -0x1, URZ ;  /* 0xffffffff0c0c7890 */ /* 0x000fe2000fffe0ff */
[----:B------:R-:W-:Y:S02]  /*32f0*/  UMOV UR29, 0x40004040 ;  /* 0x40004040001d7882 */ /* 0x000fe40000000000 */
[----:B------:R2:W3:Y:S01]  /*3300*/  @P0 SYNCS.PHASECHK.TRANS64.TRYWAIT P2, [UR26], R0 ;  /* 0x00000000ff0005a7 */ /* 0x0004e2000804111a */
[----:B------:R-:W-:Y:S01]  /*3310*/  ULEA UR26, UR17, UR10, 0x9 ;  /* 0x0000000a111a7291 */ /* 0x000fe2000f8e48ff */
[----:B------:R-:W-:Y:S01]  /*3320*/  UMOV UR27, 0x40004040 ;  /* 0x40004040001b7882 */ /* 0x000fe20000000000 */
[----:B------:R-:W-:Y:S02]  /*3330*/  UMOV UR41, 0x40004040 ;  /* 0x4000404000297882 */ /* 0x000fe40000000000 */
[----:B------:R-:W-:Y:S02]  /*3340*/  UIADD3 UR38, UPT, UPT, UR26, 0x2, URZ ;  /* 0x000000021a267890 */ /* 0x000fe4000fffe0ff */
[----:B------:R-:W-:Y:S02]  /*3350*/  UIADD3 UR34, UPT, UPT, UR26, 0x4, URZ ;  /* 0x000000041a227890 */ /* 0x000fe4000fffe0ff */
[----:B------:R-:W-:Y:S01]  /*3360*/  UIADD3 UR30, UPT, UPT, UR26, 0x6, URZ ;  /* 0x000000061a1e7890 */ /* 0x000fe2000fffe0ff */
[----:B------:R2:W-:Y:S01]  /*3370*/  UTCHMMA gdesc[UR26], gdesc[UR28], tmem[UR8], tmem[UR24], idesc[UR25], UP4 ;  /* 0x00ff181c1a0075ea */ /* 0x0005e2000a000008 */
[----:B------:R-:W-:Y:S01]  /*3380*/  UPLOP3.LUT UP4, UPT, UPT, UPT, UPT, 0x80, 0x8 ;  /* 0x000000000008789c */ /* 0x000fe20003f8f070 */
[----:B------:R-:W-:Y:S01]  /*3390*/  UMOV UR39, 0x40004040 ;  /* 0x4000404000277882 */ /* 0x000fe20000000000 */
[----:B------:R-:W-:Y:S01]  /*33a0*/  UMOV UR37, 0x40004040 ;  /* 0x4000404000257882 */ /* 0x000fe20000000000 */
[----:B------:R2:W-:Y:S01]  /*33b0*/  UTCHMMA gdesc[UR38], gdesc[UR40], tmem[UR8], tmem[UR22], idesc[UR23], UPT ;  /* 0x00ff1628260075ea */ /* 0x0005e2000b800008 */
[----:B------:R-:W-:Y:S01]  /*33c0*/  UMOV UR35, 0x40004040 ;  /* 0x4000404000237882 */ /* 0x000fe20000000000 */
[----:B------:R-:W-:Y:S01]  /*33d0*/  UMOV UR33, 0x40004040 ;  /* 0x4000404000217882 */ /* 0x000fe20000000000 */
[----:B------:R-:W-:Y:S01]  /*33e0*/  UMOV UR31, 0x40004040 ;  /* 0x40004040001f7882 */ /* 0x000fe20000000000 */
[----:B------:R2:W-:Y:S01]  /*33f0*/  UTCHMMA gdesc[UR34], gdesc[UR36], tmem[UR8], tmem[UR20], idesc[UR21], UPT ;  /* 0x00ff1424220075ea */ /* 0x0005e2000b800008 */
[----:B------:R2:W-:Y:S01]  /*3400*/  UTCHMMA gdesc[UR30], gdesc[UR32], tmem[UR8], tmem[UR18], idesc[UR19], UPT ;  /* 0x00ff12201e0075ea */ /* 0x0005e2000b800008 */
[----:B------:R2:W-:Y:S01]  /*3410*/  UTCBAR [UR6], URZ ;  /* 0x000000ff060073e9 */ /* 0x0005e200080000ff */
[----:B------:R-:W-:Y:S01]  /*3420*/  UMOV UR17, UR14 ;  /* 0x0000000e00117c82 */ /* 0x000fe20008000000 */
[----:B------:R-:W-:Y:S05]  /*3430*/  BRA.U UP0, `(.L_x_58) ;  /* 0xfffffffd00507547 */ /* 0x000fea000b83ffff */
.L_x_55:
[----:B------:R-:W-:Y:S01]  /*3440*/  UIADD3 UR15, UPT, UPT, UR15, 0x1, URZ ;  /* 0x000000010f0f7890 */ /* 0x000fe2000fffe0ff */
[C---:B------:R-:W-:Y:S01]  /*3450*/  ISETP.NE.AND P0, PT, R10.reuse, 0x2, PT ;  /* 0x000000020a00780c */ /* 0x040fe20003f05270 */
[----:B------:R-:W-:Y:S02]  /*3460*/  UIADD3 UR7, UPT, UPT, UR7, 0xb0, URZ ;  /* 0x000000b007077890 */ /* 0x000fe4000fffe0ff */
[----:B------:R-:W-:Y:S01]  /*3470*/  UISETP.NE.AND UP0, UPT, UR15, 0x4, UPT ;  /* 0x000000040f00788c */ /* 0x000fe2000bf05270 */
[----:B-12---:R-:W-:Y:S02]  /*3480*/  SEL R0, RZ, 0x1, P0 ;  /* 0x00000001ff007807 */ /* 0x006fe40000000000 */
[----:B------:R-:W-:Y:S01]  /*3490*/  SEL R10, R10, RZ, P0 ;  /* 0x000000ff0a0a7207 */ /* 0x000fe20000000000 */
[----:B------:R-:W-:Y:S01]  /*34a0*/  USEL UR6, URZ, 0x1, UP0 ;  /* 0x00000001ff067887 */ /* 0x000fe20008000000 */
[----:B------:R-:W-:Y:S01]  /*34b0*/  LOP3.LUT R9, R9, R0, RZ, 0x3c, !PT ;  /* 0x0000000009097212 */ /* 0x000fe200078e3cff */
[----:B------:R-:W-:Y:S01]  /*34c0*/  USEL UR15, UR15, URZ, UP0 ;  /* 0x000000ff0f0f7287 */ /* 0x000fe20008000000 */
[----:B------:R1:W-:Y:S03]  /*34d0*/  UTCBAR [UR7], URZ ;  /* 0x000000ff070073e9 */ /* 0x0003e600080000ff */
[----:B------:R-:W-:Y:S01]  /*34e0*/  LOP3.LUT R11, R11, UR6, RZ, 0x3c, !PT ;  /* 0x000000060b0b7c12 */ /* 0x000fe2000f8e3cff */
[----:B------:R-:W-:Y:S07]  /*34f0*/  @P1 BRA `(.L_x_59) ;  /* 0xfffffff800881947 */ /* 0x000fee000383ffff */
[----:B------:R-:W2:Y:S01]  /*3500*/  S2UR UR4, SR_CgaCtaId ;  /* 0x00000000000479c3 */ /* 0x000ea20000008800 */
[----:B------:R-:W-:Y:S01]  /*3510*/  ELECT P0, URZ, PT ;  /* 0x0000000000ff782f */ /* 0x000fe20003800000 */
[----:B------:R-:W-:Y:S01]  /*3520*/  IMAD.MOV.U32 R0, RZ, RZ, 0x1 ;  /* 0x00000001ff007424 */ /* 0x000fe200078e00ff */
[----:B------:R-:W-:Y:S01]  /*3530*/  UIADD3 UR5, UPT, UPT, UR5, 0xd0, URZ ;  /* 0x000000d005057890 */ /* 0x000fe2000fffe0ff */
[----:B------:R-:W-:Y:S01]  /*3540*/  SHF.L.U32 R2, R11, 0x1f, RZ ;  /* 0x0000001f0b027819 */ /* 0x000fe200000006ff */
[----:B------:R-:W-:-:S03]  /*3550*/  UMOV UR6, 0x40 ;  /* 0x0000004000067882 */ /* 0x000fc60000000000 */
[----:B------:R-:W-:Y:S01]  /*3560*/  UVIRTCOUNT.DEALLOC.SMPOOL 0x80 ;  /* 0x000000800000784c */ /* 0x000fe20000000000 */
[----:B--2---:R-:W-:Y:S02]  /*3570*/  ULEA UR4, UR4, UR6, 0x18 ;  /* 0x0000000604047291 */ /* 0x004fe4000f8ec0ff */
[----:B------:R-:W-:-:S07]  /*3580*/  ULEA UR6, UR15, UR5, 0x3 ;  /* 0x000000050f067291 */ /* 0x000fce000f8e18ff */
[----:B------:R2:W-:Y:S02]  /*3590*/  @P0 STS.U8 [UR4+0x1c], R0 ;  /* 0x00001c00ff000988 */ /* 0x0005e40008000004 */
[----:B------:R-:W4:Y:S02]  /*35a0*/  SYNCS.PHASECHK.TRANS64.TRYWAIT P0, [UR6], R2 ;  /* 0x00000002ff0075a7 */ /* 0x000f240008001106 */
[----:B--2-4-:R-:W-:Y:S05]  /*35b0*/  @!P0 BRA `(.L_x_60) ;  /* 0x0000005c00648947 */ /* 0x014fea0003800000 */
.L_x_151:
[----:B-1----:R-:W-:-:S04]  /*35c0*/  UIADD3 UR7, UPT, UPT, UR15, 0x1, URZ ;  /* 0x000000010f077890 */ /* 0x002fc8000fffe0ff */
[----:B------:R-:W-:-:S04]  /*35d0*/  UISETP.NE.AND UP0, UPT, UR7, 0x4, UPT ;  /* 0x000000040700788c */ /* 0x000fc8000bf05270 */
[----:B------:R-:W-:Y:S02]  /*35e0*/  USEL UR8, URZ, 0x1, UP0 ;  /* 0x00000001ff087887 */ /* 0x000fe40008000000 */
[----:B------:R-:W-:-:S04]  /*35f0*/  USEL UR7, UR7, URZ, UP0 ;  /* 0x000000ff07077287 */ /* 0x000fc80008000000 */
[----:B------:R-:W-:Y:S01]  /*3600*/  ULEA UR6, UR7, UR5, 0x3 ;  /* 0x0000000507067291 */ /* 0x000fe2000f8e18ff */
[----:B--2---:R-:W-:-:S04]  /*3610*/  LOP3.LUT R2, R11, UR8, RZ, 0x3c, !PT ;  /* 0x000000080b027c12 */ /* 0x004fc8000f8e3cff */
[----:B------:R-:W-:-:S04]  /*3620*/  SHF.L.U32 R3, R2, 0x1f, RZ ;  /* 0x0000001f02037819 */ /* 0x000fc800000006ff */
[----:B------:R-:W1:Y:S02]  /*3630*/  SYNCS.PHASECHK.TRANS64.TRYWAIT P0, [UR6], R3 ;  /* 0x00000003ff0075a7 */ /* 0x000e640008001106 */
[----:B-1----:R-:W-:Y:S05]  /*3640*/  @!P0 BRA `(.L_x_61) ;  /* 0x0000005c00588947 */ /* 0x002fea0003800000 */
.L_x_153:
        /* <DEDUP_REMOVED lines=9> */
.L_x_155:
[----:B------:R-:W-:-:S04]  /*36e0*/  UIADD3 UR7, UPT, UPT, UR7, 0x1, URZ ;  /* 0x0000000107077890 */ /* 0x000fc8000fffe0ff */
[----:B------:R-:W-:-:S04]  /*36f0*/  UISETP.NE.AND UP0, UPT, UR7, 0x4, UPT ;  /* 0x000000040700788c */ /* 0x000fc8000bf05270 */
[----:B------:R-:W-:Y:S02]  /*3700*/  USEL UR6, URZ, 0x1, UP0 ;  /* 0x00000001ff067887 */ /* 0x000fe40008000000 */
[----:B------:R-:W-:-:S04]  /*3710*/  USEL UR7, UR7, URZ, UP0 ;  /* 0x000000ff07077287 */ /* 0x000fc80008000000 */
[----:B------:R-:W-:Y:S01]  /*3720*/  ULEA UR7, UR7, UR5, 0x3 ;  /* 0x0000000507077291 */ /* 0x000fe2000f8e18ff */
[----:B------:R-:W-:-:S04]  /*3730*/  LOP3.LUT R2, R2, UR6, RZ, 0x3c, !PT ;  /* 0x0000000602027c12 */ /* 0x000fc8000f8e3cff */
[----:B------:R-:W-:-:S04]  /*3740*/  SHF.L.U32 R2, R2, 0x1f, RZ ;  /* 0x0000001f02027819 */ /* 0x000fc800000006ff */
[----:B------:R-:W2:Y:S02]  /*3750*/  SYNCS.PHASECHK.TRANS64.TRYWAIT P0, [UR7], R2 ;  /* 0x00000002ff0075a7 */ /* 0x000ea40008001107 */
[----:B--2---:R-:W-:Y:S05]  /*3760*/  @!P0 BRA `(.L_x_63) ;  /* 0x0000005c00408947 */ /* 0x004fea0003800000 */
.L_x_157:
[----:B------:R-:W-:Y:S01]  /*3770*/  NOP ;  /* 0x0000000000007918 */ /* 0x000fe20000000000 */
[----:B-1----:R-:W1:Y:S01]  /*3780*/  LDS R0, [UR4+0x14] ;  /* 0x00001404ff007984 */ /* 0x002e620008000800 */
[----:B------:R-:W-:Y:S01]  /*3790*/  ULOP3.LUT UR6, UR16, 0xffff, URZ, 0xc0, !UPT ;  /* 0x0000ffff10067892 */ /* 0x000fe2000f8ec0ff */
[----:B------:R-:W-:Y:S01]  /*37a0*/  UMOV UR8, 0xffff ;  /* 0x0000ffff00087882 */ /* 0x000fe20000000000 */
[----:B------:R-:W-:Y:S02]  /*37b0*/  UMOV UR5, 0x1 ;  /* 0x0000000100057882 */ /* 0x000fe40000000000 */
[----:B------:R-:W-:-:S04]  /*37c0*/  USHF.R.U32.HI UR6, URZ, 0x5, UR6 ;  /* 0x00000005ff067899 */ /* 0x000fc80008011606 */
[----:B------:R-:W-:Y:S02]  /*37d0*/  USHF.L.U32 UR8, UR8, UR6, URZ ;  /* 0x0000000608087299 */ /* 0x000fe400080006ff */
[----:B------:R-:W-:-:S04]  /*37e0*/  USHF.L.U32 UR5, UR5, UR6, URZ ;  /* 0x0000000605057299 */ /* 0x000fc800080006ff */
[----:B-1----:R-:W-:-:S04]  /*37f0*/  LOP3.LUT R0, R0, UR8, RZ, 0xc0, !PT ;  /* 0x0000000800007c12 */ /* 0x002fc8000f8ec0ff */
[----:B------:R-:W-:-:S13]  /*3800*/  ISETP.NE.AND P0, PT, R0, UR8, PT ;  /* 0x0000000800007c0c */ /* 0x000fda000bf05270 */
[----:B------:R-:W-:Y:S05]  /*3810*/  @P0 BRA `(.L_x_64) ;  /* 0x0000000000580947 */ /* 0x000fea0003800000 */
[----:B------:R-:W1:Y:S02]  /*3820*/  LDS R0, [UR4+0x18] ;  /* 0x00001804ff007984 */ /* 0x000e640008000800 */
[----:B-1----:R-:W-:-:S04]  /*3830*/  LOP3.LUT R0, R0, UR5, RZ, 0xc0, !PT ;  /* 0x0000000500007c12 */ /* 0x002fc8000f8ec0ff */
[----:B------:R-:W-:-:S13]  /*3840*/  ISETP.NE.AND P0, PT, R0, UR5, PT ;  /* 0x0000000500007c0c */ /* 0x000fda000bf05270 */
[----:B------:R-:W-:Y:S05]  /*3850*/  @P0 BRA `(.L_x_65) ;  /* 0x00000000003c0947 */ /* 0x000fea0003800000 */
[----:B------:R-:W1:Y:S01]  /*3860*/  S2R R2, SR_LANEID ;  /* 0x0000000000027919 */ /* 0x000e620000000000 */
[----:B------:R-:W-:Y:S01]  /*3870*/  ULOP3.LUT UR8, URZ, UR8, URZ, 0x33, !UPT ;  /* 0x00000008ff087292 */ /* 0x000fe2000f8e33ff */
[----:B------:R-:W-:Y:S02]  /*3880*/  VOTEU.ANY UR7, UPT, PT ;  /* 0x0000000000077886 */ /* 0x000fe400038e0100 */
[----:B------:R-:W-:-:S03]  /*3890*/  UFLO.U32 UR7, UR7 ;  /* 0x00000007000772bd */ /* 0x000fc600080e0000 */
[----:B------:R-:W-:-:S04]  /*38a0*/  IMAD.U32 R0, RZ, RZ, UR8 ;  /* 0x00000008ff007e24 */ /* 0x000fc8000f8e00ff */
[----:B------:R2:W4:Y:S02]  /*38b0*/  REDUX UR6, R0 ;  /* 0x00000000000673c4 */ /* 0x0005240000000000 */
[----:B------:R1:W-:Y:S02]  /*38c0*/  UTCATOMSWS.AND URZ, UR8 ;  /* 0x0000000800ff79e3 */ /* 0x0003e40008000000 */
[----:B-1----:R-:W-:Y:S02]  /*38d0*/  ISETP.EQ.U32.AND P0, PT, R2, UR7, PT ;  /* 0x0000000702007c0c */ /* 0x002fe4000bf02070 */
[----:B--2---:R-:W-:Y:S02]  /*38e0*/  LOP3.LUT R0, RZ, UR5, RZ, 0x33, !PT ;  /* 0x00000005ff007c12 */ /* 0x004fe4000f8e33ff */
[----:B----4-:R-:W-:Y:S02]  /*38f0*/  MOV R2, UR6 ;  /* 0x0000000600027c02 */ /* 0x010fe40008000f00 */
[----:B------:R-:W1:Y:S07]  /*3900*/  REDUX UR5, R0 ;  /* 0x00000000000573c4 */ /* 0x000e6e0000000000 */
[----:B------:R2:W-:Y:S01]  /*3910*/  @P0 ATOMS.AND RZ, [UR4+0x14], R2 ;  /* 0x00001402ffff098c */ /* 0x0005e2000a800004 */
[----:B-1----:R-:W-:-:S05]  /*3920*/  IMAD.U32 R0, RZ, RZ, UR5 ;  /* 0x00000005ff007e24 */ /* 0x002fca000f8e00ff */
[----:B------:R2:W-:Y:S01]  /*3930*/  @P0 ATOMS.AND RZ, [UR4+0x18], R0 ;  /* 0x00001800ffff098c */ /* 0x0005e2000a800004 */
[----:B------:R-:W-:Y:S05]  /*3940*/  BRA `(.L_x_66) ;  /* 0x0000000000147947 */ /* 0x000fea0003800000 */
.L_x_65:
[----:B------:R-:W-:Y:S02]  /*3950*/  MOV R2, 0x3970 ;  /* 0x0000397000027802 */ /* 0x000fe40000000f00 */
[----:B---3-5:R-:W-:Y:S05]  /*3960*/  CALL.REL.NOINC `($__internal_0_$__cuda_sm10x_tcgen05_guardrail_trap_col_being_dealloced_not_returned_by_alloc) ;  /* 0x0000006000287944 */ /* 0x028fea0003c00000 */
[----:B------:R-:W-:Y:S05]  /*3970*/  BRA `(.L_x_66) ;  /* 0x0000000000087947 */ /* 0x000fea0003800000 */
.L_x_64:
[----:B------:R-:W-:Y:S02]  /*3980*/  MOV R2, 0x39a0 ;  /* 0x000039a000027802 */ /* 0x000fe40000000f00 */
[----:B---3-5:R-:W-:Y:S05]  /*3990*/  CALL.REL.NOINC `($__internal_2_$__cuda_sm10x_tcgen05_guardrail_trap_unallocated_columns_being_dealloced) ;  /* 0x0000006000347944 */ /* 0x028fea0003c00000 */
.L_x_66:
[----:B------:R-:W-:Y:S01]  /*39a0*/  NOP ;  /* 0x0000000000007918 */ /* 0x000fe20000000000 */
[----:B------:R-:W-:Y:S05]  /*39b0*/  EXIT ;  /* 0x000000000000794d */ /* 0x000fea0003800000 */
.L_x_48:
[----:B------:R-:W-:-:S09]  /*39c0*/  UISETP.NE.OR UP2, UPT, UR8, 0x3, !UP2 ;  /* 0x000000030800788c */ /* 0x000fd2000d745670 */
[----:B------:R-:W-:Y:S05]  /*39d0*/  BRA.U UP2, `(.L_x_67) ;  /* 0x0000001102087547 */ /* 0x000fea000b800000 */
[----:B------:R-:W1:Y:S01]  /*39e0*/  LDC R0, c[0x0][0xb30] ;  /* 0x0002cc00ff007b82 */ /* 0x000e620000000800 */
[----:B------:R-:W2:Y:S01]  /*39f0*/  LDCU.64 UR8, c[0x0][0x888] ;  /* 0x00011100ff0877ac */ /* 0x000ea20008000a00 */
[----:B------:R-:W-:Y:S02]  /*3a00*/  HFMA2 R27, -RZ, RZ, 0, 0 ;  /* 0x00000000ff1b7431 */ /* 0x000fe400000001ff */
[----:B------:R-:W-:Y:S01]  /*3a10*/  IMAD.MOV.U32 R29, RZ, RZ, 0x1 ;  /* 0x00000001ff1d7424 */ /* 0x000fe200078e00ff */
[----:B------:R-:W-:Y:S01]  /*3a20*/  MOV R25, 0x2000 ;  /* 0x0000200000197802 */ /* 0x000fe20000000f00 */
[----:B------:R-:W4:Y:S01]  /*3a30*/  LDCU.64 UR4, c[0x0][0x890] ;  /* 0x00011200ff0477ac */ /* 0x000f220008000a00 */
[----:B------:R-:W-:Y:S01]  /*3a40*/  IMAD.MOV.U32 R28, RZ, RZ, RZ ;  /* 0x000000ffff1c7224 */ /* 0x000fe200078e00ff */
[----:B------:R-:W3:Y:S01]  /*3a50*/  LDC R24, c[0x0][0x370] ;  /* 0x0000dc00ff187b82 */ /* 0x000ee20000000800 */
[----:B------:R-:W-:Y:S01]  /*3a60*/  UMOV UR7, 0x400 ;  /* 0x0000040000077882 */ /* 0x000fe20000000000 */
[----:B------:R-:W-:-:S02]  /*3a70*/  UPLOP3.LUT UP1, UPT, UPT, UPT, UPT, 0x40, 0x4 ;  /* 0x000000000004789c */ /* 0x000fc40003f2e870 */
[----:B------:R-:W-:-:S04]  /*3a80*/  ULEA UR7, UR37, UR7, 0x18 ;  /* 0x0000000725077291 */ /* 0x000fc8000f8ec0ff */
[----:B------:R-:W3:Y:S01]  /*3a90*/  LDC R3, c[0x0][0xb0c] ;  /* 0x0002c300ff037b82 */ /* 0x000ee20000000800 */
[----:B------:R-:W-:Y:S02]  /*3aa0*/  UIADD3 UR13, UPT, UPT, UR7, 0x58, URZ ;  /* 0x00000058070d7890 */ /* 0x000fe4000fffe0ff */
[----:B--2---:R-:W-:Y:S02]  /*3ab0*/  UISETP.NE.U32.AND UP2, UPT, UR8, URZ, UPT ;  /* 0x000000ff0800728c */ /* 0x004fe4000bf45070 */
[----:B------:R-:W-:Y:S02]  /*3ac0*/  UIADD3 UR33, UPT, UPT, UR7, 0x40, URZ ;  /* 0x0000004007217890 */ /* 0x000fe4000fffe0ff */
[----:B----4-:R-:W-:Y:S01]  /*3ad0*/  UISETP.NE.U32.AND UP3, UPT, UR4, URZ, UPT ;  /* 0x000000ff0400728c */ /* 0x010fe2000bf65070 */
[----:B------:R-:W2:Y:S01]  /*3ae0*/  LDC R18, c[0x0][0xb20] ;  /* 0x0002c800ff127b82 */ /* 0x000ea20000000800 */
[----:B-1----:R-:W-:Y:S01]  /*3af0*/  ISETP.NE.AND P1, PT, R0, 0x1, PT ;  /* 0x000000010000780c */ /* 0x002fe20003f25270 */
[----:B------:R-:W-:-:S02]  /*3b00*/  UISETP.NE.AND.EX UP2, UPT, UR9, URZ, UPT, UP2 ;  /* 0x000000ff0900728c */ /* 0x000fc4000bf45320 */
[----:B------:R-:W-:Y:S02]  /*3b10*/  UIADD3 UR25, UPT, UPT, UR7, 0x48, URZ ;  /* 0x0000004807197890 */ /* 0x000fe4000fffe0ff */
[----:B------:R-:W-:Y:S02]  /*3b20*/  UIADD3 UR17, UPT, UPT, UR7, 0x50, URZ ;  /* 0x0000005007117890 */ /* 0x000fe4000fffe0ff */
[----:B------:R-:W1:Y:S01]  /*3b30*/  LDC.64 R30, c[0x0][0x348] ;  /* 0x0000d200ff1e7b82 */ /* 0x000e620000000a00 */
[----:B------:R-:W-:Y:S02]  /*3b40*/  UPRMT UR13, UR37, 0x654, UR13 ;  /* 0x00000654250d7896 */ /* 0x000fe4000800000d */
[----:B------:R-:W-:-:S05]  /*3b50*/  UISETP.NE.AND.EX UP3, UPT, UR5, URZ, UPT, UP3 ;  /* 0x000000ff0500728c */ /* 0x000fca000bf65330 */
[----:B------:R-:W4:Y:S08]  /*3b60*/  LDC.64 R16, c[0x0][0xb10] ;  /* 0x0002c400ff107b82 */ /* 0x000f300000000a00 */
[----:B------:R-:W1:Y:S08]  /*3b70*/  LDC.64 R6, c[0x0][0xb18] ;  /* 0x0002c600ff067b82 */ /* 0x000e700000000a00 */
[----:B------:R-:W1:Y:S08]  /*3b80*/  LDC.64 R4, c[0x0][0xb28] ;  /* 0x0002ca00ff047b82 */ /* 0x000e700000000a00 */
[----:B--23--:R-:W1:Y:S02]  /*3b90*/  LDC R19, c[0x0][0x374] ;  /* 0x0000dd00ff137b82 */ /* 0x00ce640000000800 */
.L_x_78:
[C---:B------:R-:W-:Y:S02]  /*3ba0*/  LEA R0, R28.reuse, UR7, 0x3 ;  /* 0x000000071c007c11 */ /* 0x040fe4000f8e18ff */
[----:B------:R-:W-:Y:S02]  /*3bb0*/  SHF.L.U32 R2, R27, 0x1f, RZ ;  /* 0x0000001f1b027819 */ /* 0x000fe400000006ff */
[----:B------:R-:W-:Y:S02]  /*3bc0*/  LEA R20, R28, UR7, 0x4 ;  /* 0x000000071c147c11 */ /* 0x000fe4000f8e20ff */
[----:B--2---:R-:W2:Y:S02]  /*3bd0*/  SYNCS.PHASECHK.TRANS64.TRYWAIT P0, [R0+URZ+0x90], R2 ;  /* 0x00009002000075a7 */ /* 0x004ea400080011ff */
[----:B--2---:R-:W-:Y:S05]  /*3be0*/  @!P0 BRA `(.L_x_68) ;  /* 0x0000005800388947 */ /* 0x004fea0003800000 */
.L_x_158:
[----:B------:R-:W-:Y:S01]  /*3bf0*/  ISETP.GE.AND P0, PT, R40, 0x1, PT ;  /* 0x000000012800780c */ /* 0x000fe20003f06270 */
[----:B------:R-:W3:Y:S01]  /*3c00*/  LDS.128 R20, [R20+0x120] ;  /* 0x0001200014147984 */ /* 0x000ee20000000c00 */
[----:B--2---:R-:W-:Y:S01]  /*3c10*/  VIADD R0, R0, 0xa0 ;  /* 0x000000a000007836 */ /* 0x004fe20000000000 */
[----:B------:R-:W-:Y:S01]  /*3c20*/  @!PT LDS RZ, [RZ] ;  /* 0x00000000fffff984 */ /* 0x000fe20000000800 */
[----:B------:R-:W-:Y:S01]  /*3c30*/  @!PT LDS RZ, [RZ] ;  /* 0x00000000fffff984 */ /* 0x000fe20000000800 */
[----:B------:R-:W-:Y:S01]  /*3c40*/  @!PT LDS RZ, [RZ] ;  /* 0x00000000fffff984 */ /* 0x000fe20000000800 */
[----:B------:R-:W-:Y:S01]  /*3c50*/  @!PT LDS RZ, [RZ] ;  /* 0x00000000fffff984 */ /* 0x000fe20000000800 */
[----:B------:R2:W-:Y:S06]  /*3c60*/  MEMBAR.ALL.CTA ;  /* 0x0000000000007992 */ /* 0x0005ec0000008000 */
[----:B--2---:R-:W2:Y:S01]  /*3c70*/  FENCE.VIEW.ASYNC.S ;  /* 0x00000000000073c6 */ /* 0x004ea20000000000 */
[----:B------:R-:W-:Y:S04]  /*3c80*/  PRMT R0, RZ, 0x654, R0 ;  /* 0x00000654ff007816 */ /* 0x000fe80000000000 */
[----:B--2---:R2:W-:Y:S01]  /*3c90*/  SYNCS.ARRIVE.TRANS64.RED.A1T0 RZ, [R0+URZ], RZ ;  /* 0x000000ff00ff79a7 */ /* 0x0045e200081004ff */
[----:B---3--:R-:W-:Y:S11]  /*3ca0*/  LOP3.LUT P3, RZ, R22, 0x1, RZ, 0xc0, !PT ;  /* 0x0000000116ff7812 */ /* 0x008ff6000786c0ff */
[----:B------:R-:W-:Y:S02]  /*3cb0*/  @!UPT UIADD3 URZ, UPT, UPT, URZ, URZ, URZ ;  /* 0x000000fffffff290 */ /* 0x000fe4000fffe0ff */
[----:B------:R-:W-:Y:S02]  /*3cc0*/  @P3 MOV R11, R20 ;  /* 0x00000014000b3202 */ /* 0x000fe40000000f00 */
[----:B------:R-:W-:Y:S01]  /*3cd0*/  @P3 LOP3.LUT R10, R21, 0xffff, RZ, 0xc0, !PT ;  /* 0x0000ffff150a3812 */ /* 0x000fe200078ec0ff */
[----:B--2---:R-:W-:Y:S06]  /*3ce0*/  @!P0 BRA `(.L_x_69) ;  /* 0x0000000000a48947 */ /* 0x004fec0003800000 */
[-C--:B-1----:R-:W-:Y:S01]  /*3cf0*/  IMAD.HI.U32 R0, R19, R7.reuse, RZ ;  /* 0x0000000713007227 */ /* 0x082fe200078e00ff */
[----:B------:R-:W-:Y:S02]  /*3d00*/  ISETP.NE.AND P0, PT, R6, 0x1, PT ;  /* 0x000000010600780c */ /* 0x000fe40003f05270 */
[----:B------:R-:W-:Y:S01]  /*3d10*/  ISETP.NE.AND P2, PT, R40, 0x1, PT ;  /* 0x000000012800780c */ /* 0x000fe20003f45270 */
[----:B----4-:R-:W-:Y:S01]  /*3d20*/  IMAD.HI.U32 R9, R24, R16, RZ ;  /* 0x0000001018097227 */ /* 0x010fe200078e00ff */
[----:B------:R-:W-:Y:S02]  /*3d30*/  SHF.R.U32.HI R0, RZ, R18, R0 ;  /* 0x00000012ff007219 */ /* 0x000fe40000011600 */
[----:B------:R-:W-:Y:S01]  /*3d40*/  ISETP.NE.AND P4, PT, R3, 0x1, PT ;  /* 0x000000010300780c */ /* 0x000fe20003f85270 */
[----:B------:R-:W-:Y:S01]  /*3d50*/  IMAD.HI.U32 R13, R10, R7, RZ ;  /* 0x000000070a0d7227 */ /* 0x000fe200078e00ff */
[----:B------:R-:W-:Y:S02]  /*3d60*/  SHF.R.U32.HI R9, RZ, R17, R9 ;  /* 0x00000011ff097219 */ /* 0x000fe40000011609 */
[----:B------:R-:W-:Y:S01]  /*3d70*/  SEL R0, R19, R0, !P0 ;  /* 0x0000000013007207 */ /* 0x000fe20004000000 */
[----:B------:R-:W-:Y:S01]  /*3d80*/  IMAD.HI.U32 R12, R11, R16, RZ ;  /* 0x000000100b0c7227 */ /* 0x000fe200078e00ff */
[----:B------:R-:W-:Y:S03]  /*3d90*/  SEL R9, R24, R9, !P4 ;  /* 0x0000000918097207 */ /* 0x000fe60006000000 */
[-C--:B------:R-:W-:Y:S01]  /*3da0*/  IMAD.HI.U32 R8, R0, R4.reuse, RZ ;  /* 0x0000000400087227 */ /* 0x080fe200078e00ff */
[----:B------:R-:W-:Y:S03]  /*3db0*/  SHF.R.U32.HI R12, RZ, R17, R12 ;  /* 0x00000011ff0c7219 */ /* 0x000fe6000001160c */
[----:B------:R-:W-:Y:S01]  /*3dc0*/  IMAD.HI.U32 R2, R9, R4, RZ ;  /* 0x0000000409027227 */ /* 0x000fe200078e00ff */
[-C--:B------:R-:W-:Y:S02]  /*3dd0*/  @P2 SHF.R.U32.HI R0, RZ, R5.reuse, R8 ;  /* 0x00000005ff002219 */ /* 0x080fe40000011608 */
[----:B------:R-:W-:Y:S02]  /*3de0*/  SHF.R.U32.HI R8, RZ, R18, R13 ;  /* 0x00000012ff087219 */ /* 0x000fe4000001160d */
[----:B------:R-:W-:Y:S01]  /*3df0*/  @P2 SHF.R.U32.HI R9, RZ, R5, R2 ;  /* 0x00000005ff092219 */ /* 0x000fe20000011602 */
[----:B------:R-:W-:Y:S01]  /*3e00*/  IMAD R0, R40, R0, RZ ;  /* 0x0000000028007224 */ /* 0x000fe200078e02ff */
[----:B------:R-:W-:Y:S02]  /*3e10*/  SEL R8, R10, R8, !P0 ;  /* 0x000000080a087207 */ /* 0x000fe40004000000 */
[----:B------:R-:W-:Y:S01]  /*3e20*/  SEL R2, R11, R12, !P4 ;  /* 0x0000000c0b027207 */ /* 0x000fe20006000000 */
[----:B------:R-:W-:Y:S01]  /*3e30*/  IMAD R12, R40, R9, RZ ;  /* 0x00000009280c7224 */ /* 0x000fe200078e02ff */
[C---:B------:R-:W-:Y:S01]  /*3e40*/  ISETP.GE.AND P0, PT, R8.reuse, R0, PT ;  /* 0x000000000800720c */ /* 0x040fe20003f06270 */
[----:B------:R-:W-:Y:S03]  /*3e50*/  IMAD.HI.U32 R0, R8, R4, RZ ;  /* 0x0000000408007227 */ /* 0x000fe600078e00ff */
[----:B------:R-:W-:Y:S02]  /*3e60*/  ISETP.GE.OR P0, PT, R2, R12, P0 ;  /* 0x0000000c0200720c */ /* 0x000fe40000706670 */
[-C--:B------:R-:W-:Y:S04]  /*3e70*/  SHF.R.U32.HI R0, RZ, R5.reuse, R0 ;  /* 0x00000005ff007219 */ /* 0x080fe80000011600 */
[----:B------:R-:W-:Y:S05]  /*3e80*/  SEL R13, R8, R0, !P2 ;  /* 0x00000000080d7207 */ /* 0x000fea0005000000 */
[----:B------:R-:W-:Y:S02]  /*3e90*/  IMAD.MOV R12, RZ, RZ, -R13 ;  /* 0x000000ffff0c7224 */ /* 0x000fe400078e0a0d */
[----:B------:R-:W-:Y:S04]  /*3ea0*/  @!P0 IMAD.HI.U32 R0, R2, R4, RZ ;  /* 0x0000000402008227 */ /* 0x000fe800078e00ff */
[----:B------:R-:W-:Y:S01]  /*3eb0*/  IMAD R12, R40, R12, R8 ;  /* 0x0000000c280c7224 */ /* 0x000fe200078e0208 */
[----:B------:R-:W-:Y:S04]  /*3ec0*/  @!P0 SHF.R.U32.HI R0, RZ, R5, R0 ;  /* 0x00000005ff008219 */ /* 0x000fe80000011600 */
[----:B------:R-:W-:Y:S04]  /*3ed0*/  @!P0 SEL R0, R2, R0, !P2 ;  /* 0x0000000002008207 */ /* 0x000fe80005000000 */
[----:B------:R-:W-:Y:S01]  /*3ee0*/  @!P0 IADD3 R13, PT, PT, R13, -R0, RZ ;  /* 0x800000000d0d8210 */ /* 0x000fe20007ffe0ff */
[----:B------:R-:W-:Y:S01]  /*3ef0*/  @!P0 IMAD R0, R9, R12, R0 ;  /* 0x0000000c09008224 */ /* 0x000fe200078e0200 */
[----:B------:R-:W-:Y:S01]  /*3f00*/  IADD3 R9, PT, PT, -R8, RZ, RZ ;  /* 0x000000ff08097210 */ /* 0x000fe20007ffe1ff */
[--C-:B------:R-:W-:Y:S02]  /*3f10*/  IMAD.MOV R12, RZ, RZ, -R2.reuse ;  /* 0x000000ffff0c7224 */ /* 0x100fe400078e0a02 */
[----:B------:R-:W-:Y:S02]  /*3f20*/  @!P0 IMAD R8, R13, R40, R2 ;  /* 0x000000280d088224 */ /* 0x000fe400078e0202 */
[----:B------:R-:W-:Y:S02]  /*3f30*/  @!P0 IMAD.MOV.U32 R2, RZ, RZ, R0 ;  /* 0x000000ffff028224 */ /* 0x000fe400078e0000 */
[----:B------:R-:W-:Y:S02]  /*3f40*/  IMAD R11, R3, R12, R11 ;  /* 0x0000000c030b7224 */ /* 0x000fe400078e020b */
[----:B------:R-:W-:Y:S02]  /*3f50*/  IMAD R10, R6, R9, R10 ;  /* 0x00000009060a7224 */ /* 0x000fe400078e020a */
[----:B------:R-:W-:Y:S02]  /*3f60*/  IMAD R11, R2, R3, R11 ;  /* 0x00000003020b7224 */ /* 0x000fe400078e020b */
[----:B------:R-:W-:Y:S02]  /*3f70*/  IMAD R10, R8, R6, R10 ;  /* 0x00000006080a7224 */ /* 0x000fe400078e020a */
.L_x_69:
[----:B------:R-:W-:Y:S05]  /*3f80*/  BRA.U UP1, `(.L_x_70) ;  /* 0x0000000101107547 */ /* 0x000fea000b800000 */
[----:B------:R-:W-:Y:S04]  /*3f90*/  MOV R2, UR6 ;  /* 0x0000000600027c02 */ /* 0x000fe80008000f00 */
[----:B------:R-:W-:Y:S04]  /*3fa0*/  SHF.L.U32 R2, R2, 0x1f, RZ ;  /* 0x0000001f02027819 */ /* 0x000fe800000006ff */
[----:B------:R-:W2:Y:S02]  /*3fb0*/  SYNCS.PHASECHK.TRANS64.TRYWAIT P0, [UR7+0x88], R2 ;  /* 0x00008802ff0075a7 */ /* 0x000ea40008001107 */
[----:B--2---:R-:W-:Y:S05]  /*3fc0*/  @!P0 BRA `(.L_x_71) ;  /* 0x0000005400548947 */ /* 0x004fea0003800000 */
.L_x_70:
[----:B------:R-:W-:Y:S02]  /*3fd0*/  R2UR UR35, R15 ;  /* 0x000000000f2372ca */ /* 0x000fe400000e0000 */
[----:B------:R-:W-:Y:S02]  /*3fe0*/  R2UR UR34, R14 ;  /* 0x000000000e2272ca */ /* 0x000fe400000e0000 */
[----:B------:R-:W-:Y:S02]  /*3ff0*/  ISETP.NE.U32.AND P2, PT, RZ, UR4, PT ;  /* 0x00000004ff007c0c */ /* 0x000fe4000bf45070 */
[----:B------:R-:W-:Y:S02]  /*4000*/  SHF.L.U32 R14, R29, 0x1f, RZ ;  /* 0x0000001f1d0e7819 */ /* 0x000fe400000006ff */
[----:B------:R-:W-:Y:S05]  /*4010*/  ISETP.NE.AND.EX P2, PT, RZ, UR5, PT, P2 ;  /* 0x00000005ff007c0c */ /* 0x000fea000bf45320 */
[----:B------:R-:W-:Y:S02]  /*4020*/  USHF.L.U32 UR35, UR35, 0x6, URZ ;  /* 0x0000000623237899 */ /* 0x000fe400080006ff */
[----:B------:R-:W-:Y:S01]  /*4030*/  USHF.L.U32 UR34, UR34, 0x8, URZ ;  /* 0x0000000822227899 */ /* 0x000fe200080006ff */
[----:B------:R-:W-:Y:S11]  /*4040*/  BRA.U !UP3, `(.L_x_72) ;  /* 0x000000010b347547 */ /* 0x000ff6000b800000 */
[----:B------:R-:W-:Y:S01]  /*4050*/  UPLOP3.LUT UP0, UPT, UPT, UPT, UP2, 0x80, 0x8 ;  /* 0x000000000008789c */ /* 0x000fe20003f0f020 */
[----:B--2---:R-:W-:Y:S02]  /*4060*/  HFMA2 R0, -RZ, RZ, 0, 5.9604644775390625e-08 ;  /* 0x00000001ff007431 */ /* 0x004fe400000001ff */
[----:B------:R-:W-:Y:S03]  /*4070*/  IMAD.MOV.U32 R88, RZ, RZ, 0x1 ;  /* 0x00000001ff587424 */ /* 0x000fe600078e00ff */
[----:B------:R-:W-:Y:S05]  /*4080*/  PLOP3.LUT P0, PT, PT, PT, UP0, 0x80, 0x8 ;  /* 0x000000000008781c */ /* 0x000fea0003f0f008 */
[----:B------:R-:W2:Y:S01]  /*4090*/  @UP0 LDCU.64 UR10, c[0x0][0x888] ;  /* 0x00011100ff0a07ac */ /* 0x000ea20008000a00 */
[----:B------:R-:W-:Y:S07]  /*40a0*/  @UP0 UIMAD UR8, UR36, UR4, URZ ;  /* 0x00000004240802a4 */ /* 0x000fee000f8e02ff */
[----:B------:R-:W-:Y:S01]  /*40b0*/  @!P0 PRMT R88, R0, 0x7610, R88 ;  /* 0x0000761000588816 */ /* 0x000fe20000000058 */
[----:B--2---:R-:W-:Y:S03]  /*40c0*/  @UP0 UIMAD.WIDE UR10, UR8, 0x4, UR10 ;  /* 0x00000004080a08a5 */ /* 0x004fe6000f8e020a */
[----:B------:R-:W2:Y:S03]  /*40d0*/  @!UP0 LDCU UR8, c[0x0][0x880] ;  /* 0x00011000ff0887ac */ /* 0x000ea60008000800 */
[----:B------:R-:W-:Y:S01]  /*40e0*/  IMAD.U32 R8, RZ, RZ, UR10 ;  /* 0x0000000aff087e24 */ /* 0x000fe2000f8e00ff */
[----:B------:R-:W-:Y:S05]  /*40f0*/  MOV R9, UR11 ;  /* 0x0000000b00097c02 */ /* 0x000fea0008000f00 */
[----:B-----5:R3:W5:Y:S02]  /*4100*/  @P0 LDG.E R49, desc[UR46][R8.64] ;  /* 0x0000002e08310981 */ /* 0x020764000c1e1900 */
[----:B--23--:R-:W-:Y:S07]  /*4110*/  @!P0 IMAD.U32 R49, RZ, RZ, UR8 ;  /* 0x00000008ff318e24 */ /* 0x00cfee000f8e00ff */
.L_x_72:
[----:B-----5:R-:W-:Y:S01]  /*4120*/  @!P2 FSETP.EQ.AND P0, PT, R49, RZ, PT ;  /* 0x000000ff3100a20b */ /* 0x020fe20003f02000 */
[----:B------:R-:W-:Y:S01]  /*4130*/  @!UPT UIADD3 URZ, UPT, UPT, URZ, URZ, URZ ;  /* 0x000000fffffff290 */ /* 0x000fe2000fffe0ff */
[----:B------:R-:W-:Y:S11]  /*4140*/  @!P2 BRA `(.L_x_73) ;  /* 0x000000000014a947 */ /* 0x000ff60003800000 */
[----:B------:R-:W-:Y:S02]  /*4150*/  LOP3.LUT P2, RZ, R88, 0xff, RZ, 0xc0, !PT ;  /* 0x000000ff58ff7812 */ /* 0x000fe4000784c0ff */
[----:B------:R-:W-:Y:S04]  /*4160*/  PLOP3.LUT P0, PT, PT, PT, UP0, 0x80, 0x8 ;  /* 0x000000000008781c */ /* 0x000fe80003f0f008 */
[----:B------:R-:W-:Y:S07]  /*4170*/  PLOP3.LUT P0, PT, P0, PT, PT, 0x8, 0x80 ;  /* 0x000000000080781c */ /* 0x000fee000070e170 */
[----:B------:R-:W-:Y:S11]  /*4180*/  @P2 FSETP.EQ.AND P0, PT, R49, RZ, PT ;  /* 0x000000ff3100220b */ /* 0x000ff60003f02000 */
[----:B------:R-:W-:Y:S02]  /*4190*/  @!UPT UIADD3 URZ, UPT, UPT, URZ, URZ, URZ ;  /* 0x000000fffffff290 */ /* 0x000fe4000fffe0ff */
.L_x_73:
[----:B------:R-:W3:Y:S01]  /*41a0*/  SYNCS.PHASECHK.TRANS64.TRYWAIT P2, [UR7+0x60], R14 ;  /* 0x0000600eff0075a7 */ /* 0x000ee20008041107 */
[----:B------:R-:W-:Y:S04]  /*41b0*/  ELECT P4, URZ, PT ;  /* 0x0000000000ff782f */ /* 0x000fe80003880000 */
[----:B------:R-:W-:Y:S11]  /*41c0*/  PLOP3.LUT P4, PT, P0, P4, PT, 0xf2, 0x2f ;  /* 0x00000000002f781c */ /* 0x000ff60000789e72 */
[----:B------:R-:W-:Y:S02]  /*41d0*/  @!UPT UIADD3 URZ, UPT, UPT, URZ, URZ, URZ ;  /* 0x000000fffffff290 */ /* 0x000fe4000fffe0ff */
[----:B-1----:R-:W-:Y:S05]  /*41e0*/  @!P4 IADD3 R8, P0, PT, R30, 0x580, RZ ;  /* 0x000005801e08c810 */ /* 0x002fea0007f1e0ff */
[----:B--2---:R-:W-:Y:S01]  /*41f0*/  @!P4 IMAD.X R2, RZ, RZ, R31, P0 ;  /* 0x000000ffff02c224 */ /* 0x004fe200000e061f */
[----:B---3--:R-:W-:Y:S07]  /*4200*/  @!P2 BRA `(.L_x_74) ;  /* 0x0000005000dca947 */ /* 0x008fee0003800000 */
.L_x_161:
[----:B------:R-:W-:Y:S01]  /*4210*/  @!P4 R2UR UR8, R2 ;  /* 0x000000000208c2ca */ /* 0x000fe200000e0000 */
[----:B------:R-:W-:Y:S01]  /*4220*/  VOTEU.ALL UP1, P4 ;  /* 0x0000000000ff7886 */ /* 0x000fe20002020000 */
[----:B------:R-:W-:Y:S01]  /*4230*/  @!P4 R2UR UR9, R8 ;  /* 0x000000000809c2ca */ /* 0x000fe200000e0000 */
[----:B-1----:R-:W-:Y:S01]  /*4240*/  @!P4 IMAD.MOV.U32 R0, RZ, RZ, 0x2000 ;  /* 0x00002000ff00c424 */ /* 0x002fe200078e00ff */
[----:B------:R-:W-:Y:S01]  /*4250*/  UMOV UR10, 0x0 ;  /* 0x00000000000a7882 */ /* 0x000fe20000000000 */
[----:B------:R-:W-:Y:S01]  /*4260*/  UMOV UR11, 0x10000000 ;  /* 0x10000000000b7882 */ /* 0x000fe20000000000 */
[----:B------:R-:W-:Y:S01]  /*4270*/  @!UP1 UIADD3 UR32, UPT, UPT, UR7, 0x400, URZ ;  /* 0x0000040007209890 */ /* 0x000fe2000fffe0ff */
[----:B------:R-:W-:Y:S06]  /*4280*/  VOTEU.ALL UP1, P4 ;  /* 0x0000000000ff7886 */ /* 0x000fec0002020000 */
[----:B------:R-:W-:Y:S01]  /*4290*/  IMAD.U32 R9, RZ, RZ, UR8 ;  /* 0x00000008ff097e24 */ /* 0x000fe2000f8e00ff */
[----:B------:R-:W-:Y:S01]  /*42a0*/  UPRMT UR8, UR37, 0x654, UR33 ;  /* 0x0000065425087896 */ /* 0x000fe20008000021 */
[----:B------:R-:W-:Y:S03]  /*42b0*/  IMAD.U32 R8, RZ, RZ, UR9 ;  /* 0x00000009ff087e24 */ /* 0x000fe6000f8e00ff */
[----:B------:R-:W-:Y:S02]  /*42c0*/  @!P4 R2UR UR15, R9 ;  /* 0x00000000090fc2ca */ /* 0x000fe400000e0000 */
[----:B------:R-:W-:Y:S02]  /*42d0*/  @!P4 R2UR UR14, R8 ;  /* 0x00000000080ec2ca */ /* 0x000fe400000e0000 */
[----:B------:R-:W-:Y:S05]  /*42e0*/  @!P4 IADD3 R8, P0, PT, R30, 0x580, RZ ;  /* 0x000005801e08c810 */ /* 0x000fea0007f1e0ff */
[----:B------:R-:W-:Y:S06]  /*42f0*/  @!P4 IMAD.X R2, RZ, RZ, R31, P0 ;  /* 0x000000ffff02c224 */ /* 0x000fec00000e061f */
[----:B------:R1:W-:Y:S01]  /*4300*/  @!UP1 UTMALDG.3D [UR32], [UR14], desc[UR10] ;  /* 0x00000a200e0095b4 */ /* 0x0003e20008011000 */
[----:B------:R1:W-:Y:S01]  /*4310*/  @!P4 SYNCS.ARRIVE.TRANS64.RED.A0TR RZ, [UR7+0x40], R0 ;  /* 0x00004000ffffc9a7 */ /* 0x0003e20008300407 */
[----:B------:R-:W-:Y:S01]  /*4320*/  SYNCS.ARRIVE.TRANS64.RED.A1T0 RZ, [UR8], RZ ;  /* 0x000000ffffff79a7 */ /* 0x000fe20008100408 */
[----:B------:R-:W2:Y:S02]  /*4330*/  SYNCS.PHASECHK.TRANS64.TRYWAIT P2, [UR7+0x68], R14 ;  /* 0x0000680eff0075a7 */ /* 0x000ea40008041107 */
[----:B-12---:R-:W-:Y:S05]  /*4340*/  @!P2 BRA `(.L_x_75) ;  /* 0x0000005000a4a947 */ /* 0x006fea0003800000 */
.L_x_163:
[----:B------:R-:W-:Y:S01]  /*4350*/  @!P4 R2UR UR8, R2 ;  /* 0x000000000208c2ca */ /* 0x000fe200000e0000 */
[----:B------:R-:W-:Y:S01]  /*4360*/  VOTEU.ALL UP1, P4 ;  /* 0x0000000000ff7886 */ /* 0x000fe20002020000 */
[----:B------:R-:W-:Y:S01]  /*4370*/  @!P4 R2UR UR9, R8 ;  /* 0x000000000809c2ca */ /* 0x000fe200000e0000 */
[----:B-1----:R-:W-:Y:S01]  /*4380*/  @!P4 IMAD.MOV.U32 R0, RZ, RZ, 0x2000 ;  /* 0x00002000ff00c424 */ /* 0x002fe200078e00ff */
[----:B------:R-:W-:Y:S01]  /*4390*/  UMOV UR10, 0x0 ;  /* 0x00000000000a7882 */ /* 0x000fe20000000000 */
[----:B------:R-:W-:Y:S01]  /*43a0*/  UMOV UR11, 0x10000000 ;  /* 0x10000000000b7882 */ /* 0x000fe20000000000 */
[----:B------:R-:W-:Y:S02]  /*43b0*/  @!UP1 UIADD3 UR26, UPT, UPT, UR34, 0x40, URZ ;  /* 0x00000040221a9890 */ /* 0x000fe4000fffe0ff */
[----:B------:R-:W-:Y:S01]  /*43c0*/  @!UP1 UIADD3 UR24, UPT, UPT, UR7, 0x2400, URZ ;  /* 0x0000240007189890 */ /* 0x000fe2000fffe0ff */
[----:B------:R-:W-:Y:S01]  /*43d0*/  VOTEU.ALL UP1, P4 ;  /* 0x0000000000ff7886 */ /* 0x000fe20002020000 */
[----:B------:R-:W-:Y:S01]  /*43e0*/  UMOV UR27, UR35 ;  /* 0x00000023001b7c82 */ /* 0x000fe20008000000 */
[----:B------:R-:W-:Y:S02]  /*43f0*/  UMOV UR28, UR36 ;  /* 0x00000024001c7c82 */ /* 0x000fe40008000000 */
        /* <DEDUP_REMOVED lines=12> */
.L_x_165:
[----:B------:R-:W2:Y:S01]  /*44c0*/  LDC.64 R12, c[0x0][0xb18] ;  /* 0x0002c600ff0c7b82 */ /* 0x000ea20000000a00 */
[----:B------:R-:W-:Y:S01]  /*44d0*/  @!P4 R2UR UR8, R2 ;  /* 0x000000000208c2ca */ /* 0x000fe200000e0000 */
[----:B------:R-:W-:Y:S01]  /*44e0*/  VOTEU.ALL UP1, P4 ;  /* 0x0000000000ff7886 */ /* 0x000fe20002020000 */
[----:B------:R-:W-:Y:S01]  /*44f0*/  @!P4 R2UR UR9, R8 ;  /* 0x000000000809c2ca */ /* 0x000fe200000e0000 */
[----:B-1----:R-:W-:Y:S01]  /*4500*/  @!P4 IMAD.MOV.U32 R0, RZ, RZ, 0x2000 ;  /* 0x00002000ff00c424 */ /* 0x002fe200078e00ff */
[----:B------:R-:W-:Y:S03]  /*4510*/  UMOV UR10, 0x0 ;  /* 0x00000000000a7882 */ /* 0x000fe60000000000 */
[----:B------:R-:W1:Y:S01]  /*4520*/  @!P1 LDC R2, c[0x0][0xb0c] ;  /* 0x0002c300ff029b82 */ /* 0x000e620000000800 */
[----:B------:R-:W-:Y:S01]  /*4530*/  @!UP1 UIADD3 UR18, UPT, UPT, UR34, 0x80, URZ ;  /* 0x0000008022129890 */ /* 0x000fe2000fffe0ff */
[----:B------:R-:W-:Y:S01]  /*4540*/  @P3 SHF.R.U32.HI R26, RZ, 0x10, R21 ;  /* 0x00000010ff1a3819 */ /* 0x000fe20000011615 */
[----:B------:R-:W-:Y:S01]  /*4550*/  @!UP1 UIADD3 UR16, UPT, UPT, UR7, 0x4400, URZ ;  /* 0x0000440007109890 */ /* 0x000fe2000fffe0ff */
[----:B------:R-:W-:Y:S01]  /*4560*/  VIADD R28, R28, 0x1 ;  /* 0x000000011c1c7836 */ /* 0x000fe20000000000 */
[----:B------:R-:W-:Y:S01]  /*4570*/  VOTEU.ALL UP1, P4 ;  /* 0x0000000000ff7886 */ /* 0x000fe20002020000 */
[----:B------:R-:W-:Y:S01]  /*4580*/  UMOV UR11, 0x10000000 ;  /* 0x10000000000b7882 */ /* 0x000fe20000000000 */
[----:B------:R-:W-:Y:S01]  /*4590*/  UMOV UR19, UR35 ;  /* 0x0000002300137c82 */ /* 0x000fe20008000000 */
[----:B------:R-:W-:Y:S01]  /*45a0*/  IMAD.U32 R9, RZ, RZ, UR8 ;  /* 0x00000008ff097e24 */ /* 0x000fe2000f8e00ff */
[----:B------:R-:W-:Y:S01]  /*45b0*/  UMOV UR20, UR36 ;  /* 0x0000002400147c82 */ /* 0x000fe20008000000 */
[----:B------:R-:W-:Y:S01]  /*45c0*/  IMAD.U32 R8, RZ, RZ, UR9 ;  /* 0x00000009ff087e24 */ /* 0x000fe2000f8e00ff */
[----:B------:R-:W-:Y:S02]  /*45d0*/  UPRMT UR8, UR37, 0x654, UR17 ;  /* 0x0000065425087896 */ /* 0x000fe40008000011 */
[----:B------:R-:W-:Y:S02]  /*45e0*/  @!P4 R2UR UR15, R9 ;  /* 0x00000000090fc2ca */ /* 0x000fe400000e0000 */
[----:B------:R-:W-:Y:S02]  /*45f0*/  @!P4 R2UR UR14, R8 ;  /* 0x00000000080ec2ca */ /* 0x000fe400000e0000 */
[----:B------:R-:W3:Y:S11]  /*4600*/  LDC.64 R8, c[0x0][0xb10] ;  /* 0x0002c400ff087b82 */ /* 0x000ef60000000a00 */
[----:B------:R1:W-:Y:S01]  /*4610*/  @!UP1 UTMALDG.3D [UR16], [UR14], desc[UR10] ;  /* 0x00000a100e0095b4 */ /* 0x0003e20008011000 */
[----:B------:R5:W-:Y:S01]  /*4620*/  @!P4 SYNCS.ARRIVE.TRANS64.RED.A0TR RZ, [UR7+0x50], R0 ;  /* 0x00005000ffffc9a7 */ /* 0x000be20008300407 */
[C---:B---3--:R-:W-:Y:S01]  /*4630*/  @!P1 IMAD.HI.U32 R8, R11.reuse, R8, RZ ;  /* 0x000000080b089227 */ /* 0x048fe200078e00ff */
[----:B--2---:R-:W-:Y:S02]  /*4640*/  @!P1 ISETP.NE.AND P0, PT, R12, 0x1, PT ;  /* 0x000000010c00980c */ /* 0x004fe40003f05270 */
[----:B-1----:R-:W-:Y:S01]  /*4650*/  @!P1 ISETP.NE.AND P2, PT, R2, 0x1, PT ;  /* 0x000000010200980c */ /* 0x002fe20003f45270 */
[----:B------:R-:W-:Y:S01]  /*4660*/  SYNCS.ARRIVE.TRANS64.RED.A1T0 RZ, [UR8], RZ ;  /* 0x000000ffffff79a7 */ /* 0x000fe20008100408 */
[C---:B------:R-:W-:Y:S01]  /*4670*/  @!P1 IMAD.HI.U32 R13, R10.reuse, R13, RZ ;  /* 0x0000000d0a0d9227 */ /* 0x040fe200078e00ff */
[----:B------:R-:W-:Y:S04]  /*4680*/  @!P1 SHF.R.U32.HI R8, RZ, R9, R8 ;  /* 0x00000009ff089219 */ /* 0x000fe80000011608 */
[----:B------:R-:W-:Y:S01]  /*4690*/  @!P1 SEL R8, R11, R8, !P2 ;  /* 0x000000080b089207 */ /* 0x000fe20005000000 */
[----:B------:R-:W1:Y:S01]  /*46a0*/  SYNCS.PHASECHK.TRANS64.TRYWAIT P5, [UR7+0x78], R14 ;  /* 0x0000780eff0075a7 */ /* 0x000e6200080a1107 */
[----:B-----5:R-:W2:Y:S02]  /*46b0*/  @!P1 LDC R0, c[0x0][0xb20] ;  /* 0x0002c800ff009b82 */ /* 0x020ea40000000800 */
[----:B--2---:R-:W-:Y:S04]  /*46c0*/  @!P1 SHF.R.U32.HI R0, RZ, R0, R13 ;  /* 0x00000000ff009219 */ /* 0x004fe8000001160d */
[----:B------:R-:W-:Y:S05]  /*46d0*/  @!P1 SEL R9, R10, R0, !P0 ;  /* 0x000000000a099207 */ /* 0x000fea0004000000 */
[----:B------:R-:W-:Y:S02]  /*46e0*/  @!P1 IMAD.IADD R0, R9, 0x1, -R8 ;  /* 0x0000000109009824 */ /* 0x000fe400078e0a08 */
[----:B------:R-:W-:Y:S02]  /*46f0*/  @!P1 IMAD.IADD R8, R8, 0x1, -R9 ;  /* 0x0000000108089824 */ /* 0x000fe400078e0a09 */
[----:B------:R-:W-:Y:S02]  /*4700*/  @!P1 IMAD R11, R0, R2, R11 ;  /* 0x00000002000b9224 */ /* 0x000fe400078e020b */
[----:B------:R-:W-:Y:S01]  /*4710*/  @!P1 IMAD R10, R8, R12, R10 ;  /* 0x0000000c080a9224 */ /* 0x000fe200078e020a */
[----:B-1----:R-:W-:Y:S06]  /*4720*/  @!P5 BRA `(.L_x_77) ;  /* 0x0000004c00dcd947 */ /* 0x002fec0003800000 */
.L_x_167:
[----:B------:R-:W-:Y:S01]  /*4730*/  @!P4 IADD3 R2, P0, PT, R30, 0x580, RZ ;  /* 0x000005801e02c810 */ /* 0x000fe20007f1e0ff */
[----:B------:R-:W-:Y:S01]  /*4740*/  VOTEU.ALL UP1, P4 ;  /* 0x0000000000ff7886 */ /* 0x000fe20002020000 */
[----:B------:R-:W-:Y:S01]  /*4750*/  UMOV UR18, 0x0 ;  /* 0x0000000000127882 */ /* 0x000fe20000000000 */
[----:B------:R-:W-:Y:S01]  /*4760*/  UMOV UR19, 0x10000000 ;  /* 0x1000000000137882 */ /* 0x000fe20000000000 */
[----:B------:R-:W-:Y:S01]  /*4770*/  @!P4 R2UR UR9, R2 ;  /* 0x000000000209c2ca */ /* 0x000fe200000e0000 */
[----:B-1----:R-:W-:Y:S01]  /*4780*/  @!P4 IMAD.X R0, RZ, RZ, R31, P0 ;  /* 0x000000ffff00c224 */ /* 0x002fe200000e061f */
[----:B------:R-:W-:Y:S01]  /*4790*/  @!UP1 UIADD3 UR10, UPT, UPT, UR34, 0xc0, URZ ;  /* 0x000000c0220a9890 */ /* 0x000fe2000fffe0ff */
[----:B------:R-:W-:Y:S01]  /*47a0*/  ISETP.NE.AND P0, PT, R28, 0x2, PT ;  /* 0x000000021c00780c */ /* 0x000fe20003f05270 */
[----:B------:R-:W-:Y:S01]  /*47b0*/  UMOV UR11, UR35 ;  /* 0x00000023000b7c82 */ /* 0x000fe20008000000 */
[----:B------:R-:W-:Y:S01]  /*47c0*/  UMOV UR12, UR36 ;  /* 0x00000024000c7c82 */ /* 0x000fe20008000000 */
[----:B------:R-:W-:Y:S01]  /*47d0*/  @!P4 R2UR UR8, R0 ;  /* 0x000000000008c2ca */ /* 0x000fe200000e0000 */
[----:B------:R-:W-:Y:S01]  /*47e0*/  IMAD.IADD R14, R10, 0x1, R86 ;  /* 0x000000010a0e7824 */ /* 0x000fe200078e0256 */
[----:B------:R-:W-:Y:S01]  /*47f0*/  @P3 R2UR UR36, R26 ;  /* 0x000000001a2432ca */ /* 0x000fe200000e0000 */
[----:B------:R-:W-:Y:S01]  /*4800*/  IMAD.IADD R15, R11, 0x1, R87 ;  /* 0x000000010b0f7824 */ /* 0x000fe200078e0257 */
[----:B------:R-:W-:Y:S02]  /*4810*/  SEL R0, RZ, 0x1, P0 ;  /* 0x00000001ff007807 */ /* 0x000fe40000000000 */
[----:B------:R-:W-:Y:S01]  /*4820*/  LOP3.LUT R29, R29, 0x1, RZ, 0x3c, !PT ;  /* 0x000000011d1d7812 */ /* 0x000fe200078e3cff */
[----:B------:R-:W-:Y:S01]  /*4830*/  IMAD.U32 R8, RZ, RZ, UR9 ;  /* 0x00000009ff087e24 */ /* 0x000fe2000f8e00ff */
[----:B------:R-:W-:Y:S01]  /*4840*/  @!UP1 UIADD3 UR9, UPT, UPT, UR7, 0x58, URZ ;  /* 0x0000005807099890 */ /* 0x000fe2000fffe0ff */
[----:B------:R-:W-:Y:S02]  /*4850*/  LOP3.LUT R27, R27, R0, RZ, 0x3c, !PT ;  /* 0x000000001b1b7212 */ /* 0x000fe400078e3cff */
[----:B------:R-:W-:Y:S02]  /*4860*/  SEL R28, R28, RZ, P0 ;  /* 0x000000ff1c1c7207 */ /* 0x000fe40000000000 */
[----:B------:R-:W-:Y:S01]  /*4870*/  IMAD.U32 R9, RZ, RZ, UR8 ;  /* 0x00000008ff097e24 */ /* 0x000fe2000f8e00ff */
[----:B------:R-:W-:Y:S01]  /*4880*/  @!P4 R2UR UR14, R8 ;  /* 0x00000000080ec2ca */ /* 0x000fe200000e0000 */
[----:B------:R-:W-:Y:S01]  /*4890*/  @!UP1 UIADD3 UR8, UPT, UPT, UR7, 0x6400, URZ ;  /* 0x0000640007089890 */ /* 0x000fe2000fffe0ff */
[----:B------:R-:W-:Y:S02]  /*48a0*/  VOTEU.ALL UP1, P4 ;  /* 0x0000000000ff7886 */ /* 0x000fe40002020000 */
[----:B------:R-:W-:Y:S11]  /*48b0*/  @!P4 R2UR UR15, R9 ;  /* 0x00000000090fc2ca */ /* 0x000ff600000e0000 */
[----:B------:R-:W-:Y:S02]  /*48c0*/  @!UPT UIADD3 URZ, UPT, UPT, URZ, URZ, URZ ;  /* 0x000000fffffff290 */ /* 0x000fe4000fffe0ff */
[----:B------:R2:W-:Y:S01]  /*48d0*/  @!UP1 UTMALDG.3D [UR8], [UR14], desc[UR18] ;  /* 0x000012080e0095b4 */ /* 0x0005e20008011000 */
[----:B------:R2:W-:Y:S01]  /*48e0*/  @!P4 SYNCS.ARRIVE.TRANS64.RED.A0TR RZ, [UR7+0x58], R25 ;  /* 0x00005819ffffc9a7 */ /* 0x0005e20008300407 */
[----:B------:R-:W-:Y:S01]  /*48f0*/  UPLOP3.LUT UP1, UPT, UPT, UPT, UPT, 0x80, 0x8 ;  /* 0x000000000008789c */ /* 0x000fe20003f2f070 */
[----:B------:R-:W-:Y:S01]  /*4900*/  SYNCS.ARRIVE.TRANS64.RED.A1T0 RZ, [UR13], RZ ;  /* 0x000000ffffff79a7 */ /* 0x000fe2000810040d */
[----:B------:R-:W-:Y:S09]  /*4910*/  @P3 BRA `(.L_x_78) ;  /* 0xfffffff000a03947 */ /* 0x000ff2000383ffff */
[----:B------:R-:W-:-:S04]  /*4920*/  SHF.L.U32 R2, R29, 0x1f, RZ ;  /* 0x0000001f1d027819 */ /* 0x000fc800000006ff */
[----:B------:R-:W1:Y:S02]  /*4930*/  SYNCS.PHASECHK.TRANS64.TRYWAIT P0, [UR7+0x60], R2 ;  /* 0x00006002ff0075a7 */ /* 0x000e640008001107 */
[----:B-1----:R-:W-:Y:S05]  /*4940*/  @!P0 BRA `(.L_x_79) ;  /* 0x0000004c006c8947 */ /* 0x002fea0003800000 */
.L_x_169:
[----:B------:R-:W3:Y:S02]  /*4950*/  SYNCS.PHASECHK.TRANS64.TRYWAIT P0, [UR7+0x68], R2 ;  /* 0x00006802ff0075a7 */ /* 0x000ee40008001107 */
[----:B---3--:R-:W-:Y:S05]  /*4960*/  @!P0 BRA `(.L_x_80) ;  /* 0x0000004c007c8947 */ /* 0x008fea0003800000 */
.L_x_171:
[----:B------:R-:W3:Y:S02]  /*4970*/  SYNCS.PHASECHK.TRANS64.TRYWAIT P0, [UR7+0x70], R2 ;  /* 0x00007002ff0075a7 */ /* 0x000ee40008001107 */
[----:B---3--:R-:W-:Y:S05]  /*4980*/  @!P0 BRA `(.L_x_81) ;  /* 0x0000004c008c8947 */ /* 0x008fea0003800000 */
.L_x_173:
[----:B-1----:R-:W-:-:S07]  /*4990*/  MOV R0, UR7 ;  /* 0x0000000700007c02 */ /* 0x002fce0008000f00 */
.L_x_82:
[----:B-1----:R-:W-:-:S04]  /*49a0*/  SHF.L.U32 R2, R29, 0x1f, RZ ;  /* 0x0000001f1d027819 */ /* 0x002fc800000006ff */
[----:B------:R1:W3:Y:S03]  /*49b0*/  SYNCS.PHASECHK.TRANS64.TRYWAIT P0, [R0+URZ+0x78], R2 ;  /* 0x00007802000075a7 */ /* 0x0002e600080011ff */
[----:B---3--:R-:W-:Y:S05]  /*49c0*/  @!P0 NANOSLEEP.SYNCS 0x989680 ;  /* 0x009896800000895d */ /* 0x008fea0003900000 */
[----:B------:R-:W3:Y:S02]  /*49d0*/  @!P0 SYNCS.PHASECHK.TRANS64 P0, [R0+URZ+0x78], R2 ;  /* 0x00007802000085a7 */ /* 0x000ee400080010ff */
[----:B--23--:R-:W-:Y:S05]  /*49e0*/  @P0 EXIT ;  /* 0x000000000000094d */ /* 0x00cfea0003800000 */
[----:B------:R-:W-:Y:S05]  /*49f0*/  BRA `(.L_x_82) ;  /* 0xfffffffc00e87947 */ /* 0x000fea000383ffff */
.L_x_67:
[----:B------:R-:W-:-:S06]  /*4a00*/  UISETP.GE.AND UP1, UPT, UR8, 0x4, UPT ;  /* 0x000000040800788c */ /* 0x000fcc000bf26270 */
[----:B------:R-:W-:-:S13]  /*4a10*/  PLOP3.LUT P0, PT, PT, PT, UP1, 0x80, 0x8 ;  /* 0x000000000008781c */ /* 0x000fda0003f0f018 */
[----:B------:R-:W-:Y:S05]  /*4a20*/  @!P0 EXIT ;  /* 0x000000000000894d */ /* 0x000fea0003800000 */
[----:B------:R-:W-:Y:S01]  /*4a30*/  BAR.SYNC.DEFER_BLOCKING 0x6, 0xa0 ;  /* 0x0182800000007b1d */ /* 0x000fe20000010000 */
[C---:B------:R-:W-:Y:S01]  /*4a40*/  IMAD.SHL.U32 R4, R101.reuse, 0x40, RZ ;  /* 0x0000004065047824 */ /* 0x040fe200078e00ff */
[C---:B------:R-:W-:Y:S01]  /*4a50*/  R2P PR, R101.reuse, 0x6 ;  /* 0x0000000665007804 */ /* 0x040fe20000000000 */
[C---:B------:R-:W-:Y:S01]  /*4a60*/  IMAD.SHL.U32 R92, R101.reuse, 0x8, RZ ;  /* 0x00000008655c7824 */ /* 0x040fe200078e00ff */
[----:B------:R-:W-:Y:S01]  /*4a70*/  CS2R R96, SRZ ;  /* 0x0000000000607805 */ /* 0x000fe2000001ff00 */
[C---:B------:R-:W-:Y:S01]  /*4a80*/  IMAD.U32 R46, R101.reuse, 0x10000, RZ ;  /* 0x00010000652e7824 */ /* 0x040fe200078e00ff */
[----:B------:R-:W-:Y:S02]  /*4a90*/  UMOV UR48, 0x400 ;  /* 0x0000040000307882 */ /* 0x000fe40000000000 */
[----:B------:R-:W1:Y:S01]  /*4aa0*/  LDC R91, c[0x0][0x370] ;  /* 0x0000dc00ff5b7b82 */ /* 0x000e620000000800 */
[----:B------:R-:W-:Y:S01]  /*4ab0*/  ULEA UR48, UR37, UR48, 0x18 ;  /* 0x0000003025307291 */ /* 0x000fe2000f8ec0ff */
[C---:B------:R-:W-:Y:S01]  /*4ac0*/  LOP3.LUT R3, R4.reuse, 0x1c0, RZ, 0xc0, !PT ;  /* 0x000001c004037812 */ /* 0x040fe200078ec0ff */
[----:B------:R-:W-:Y:S01]  /*4ad0*/  IMAD.SHL.U32 R2, R101, 0x20, RZ ;  /* 0x0000002065027824 */ /* 0x000fe200078e00ff */
[----:B------:R-:W-:Y:S01]  /*4ae0*/  LOP3.LUT R4, R4, 0x200, RZ, 0xc0, !PT ;  /* 0x0000020004047812 */ /* 0x000fe200078ec0ff */
[----:B------:R-:W-:Y:S01]  /*4af0*/  IMAD.MOV.U32 R99, RZ, RZ, 0x20 ;  /* 0x00000020ff637424 */ /* 0x000fe200078e00ff */
[----:B------:R-:W-:Y:S01]  /*4b00*/  LOP3.LUT R92, R3, 0x38, R92, 0xf8, !PT ;  /* 0x00000038035c7812 */ /* 0x000fe200078ef85c */
[----:B------:R-:W-:Y:S01]  /*4b10*/  UIADD3 UR4, UPT, UPT, UR48, 0x400, URZ ;  /* 0x0000040030047890 */ /* 0x000fe2000fffe0ff */
[----:B------:R-:W2:Y:S01]  /*4b20*/  LDC R42, c[0x0][0xb0c] ;  /* 0x0002c300ff2a7b82 */ /* 0x000ea20000000800 */
[----:B------:R-:W-:Y:S01]  /*4b30*/  SHF.R.U32.HI R3, RZ, 0x1, R101 ;  /* 0x00000001ff037819 */ /* 0x000fe20000011665 */
[----:B------:R-:W-:Y:S01]  /*4b40*/  IMAD.MOV.U32 R98, RZ, RZ, 0x1 ;  /* 0x00000001ff627424 */ /* 0x000fe200078e00ff */
[----:B------:R-:W-:Y:S01]  /*4b50*/  LOP3.LUT R46, R46, 0x600000, RZ, 0xc0, !PT ;  /* 0x006000002e2e7812 */ /* 0x000fe200078ec0ff */
[----:B------:R-:W-:Y:S01]  /*4b60*/  IMAD.MOV.U32 R45, RZ, RZ, RZ ;  /* 0x000000ffff2d7224 */ /* 0x000fe200078e00ff */
[----:B------:R-:W-:Y:S01]  /*4b70*/  LOP3.LUT R2, R4, 0xc00, R2, 0xf8, !PT ;  /* 0x00000c0004027812 */ /* 0x000fe200078ef802 */
[----:B------:R-:W-:Y:S01]  /*4b80*/  IMAD.MOV.U32 R104, RZ, RZ, RZ ;  /* 0x000000ffff687224 */ /* 0x000fe200078e00ff */
[----:B------:R-:W-:Y:S01]  /*4b90*/  LOP3.LUT R92, R92, 0x8, R3, 0x78, !PT ;  /* 0x000000085c5c7812 */ /* 0x000fe200078e7803 */
[----:B------:R-:W4:Y:S01]  /*4ba0*/  LDC R89, c[0x0][0xb20] ;  /* 0x0002c800ff597b82 */ /* 0x000f220000000800 */
[----:B------:R-:W3:Y:S01]  /*4bb0*/  LDS R0, [UR48+0x140] ;  /* 0x00014030ff007984 */ /* 0x000ee20008000800 */
[----:B------:R-:W-:Y:S01]  /*4bc0*/  SEL R100, R99, 0xffffffe0, !P2 ;  /* 0xffffffe063647807 */ /* 0x000fe20005000000 */
[----:B------:R-:W-:Y:S01]  /*4bd0*/  IMAD.U32 R94, RZ, RZ, UR4 ;  /* 0x00000004ff5e7e24 */ /* 0x000fe2000f8e00ff */
[----:B------:R-:W-:Y:S01]  /*4be0*/  LOP3.LUT R92, R2, R92, RZ, 0xfc, !PT ;  /* 0x0000005c025c7212 */ /* 0x000fe200078efcff */
[----:B------:R-:W1:Y:S01]  /*4bf0*/  LDCU.64 UR52, c[0x0][0x348] ;  /* 0x00006900ff3477ac */ /* 0x000e620008000a00 */
[----:B------:R-:W-:-:S02]  /*4c00*/  LOP3.LUT R101, R101, 0x60, RZ, 0xc0, !PT ;  /* 0x0000006065657812 */ /* 0x000fc400078ec0ff */
[----:B------:R-:W1:Y:S01]  /*4c10*/  LDC R41, c[0x0][0xb30] ;  /* 0x0002cc00ff297b82 */ /* 0x000e620000000800 */
[----:B------:R-:W-:Y:S01]  /*4c20*/  SEL R99, R99, 0xffffffe0, !P1 ;  /* 0xffffffe063637807 */ /* 0x000fe20004800000 */
[----:B------:R-:W1:Y:S01]  /*4c30*/  LDCU.64 UR38, c[0x0][0x888] ;  /* 0x00011100ff2677ac */ /* 0x000e620008000a00 */
[----:B------:R-:W1:Y:S05]  /*4c40*/  LDCU.64 UR44, c[0x0][0x890] ;  /* 0x00011200ff2c77ac */ /* 0x000e6a0008000a00 */
[----:B------:R-:W1:Y:S01]  /*4c50*/  LDC.64 R84, c[0x0][0xb10] ;  /* 0x0002c400ff547b82 */ /* 0x000e620000000a00 */
[----:B------:R-:W-:Y:S01]  /*4c60*/  UMOV UR49, URZ ;  /* 0x000000ff00317c82 */ /* 0x000fe20008000000 */
[----:B------:R-:W-:-:S06]  /*4c70*/  UMOV UR51, URZ ;  /* 0x000000ff00337c82 */ /* 0x000fcc0008000000 */
[----:B------:R-:W1:Y:S08]  /*4c80*/  LDC.64 R38, c[0x0][0xb18] ;  /* 0x0002c600ff267b82 */ /* 0x000e700000000a00 */
[----:B------:R-:W1:Y:S08]  /*4c90*/  LDC.64 R36, c[0x0][0xb28] ;  /* 0x0002ca00ff247b82 */ /* 0x000e700000000a00 */
[----:B------:R-:W1:Y:S01]  /*4ca0*/  LDC.64 R82, c[0x0][0x8b0] ;  /* 0x00022c00ff527b82 */ /* 0x000e620000000a00 */
[----:B---3--:R-:W-:-:S07]  /*4cb0*/  IMAD.IADD R46, R0, 0x1, R46 ;  /* 0x00000001002e7824 */ /* 0x008fce00078e022e */
[----:B------:R-:W3:Y:S08]  /*4cc0*/  LDC.64 R80, c[0x0][0x8a8] ;  /* 0x00022a00ff507b82 */ /* 0x000ef00000000a00 */
[----:B--2-4-:R-:W1:Y:S02]  /*4cd0*/  LDC R90, c[0x0][0x374] ;  /* 0x0000dd00ff5a7b82 */ /* 0x014e640000000800 */
.L_x_126:
[----:B------:R-:W-:Y:S02]  /*4ce0*/  LEA R0, R104, UR48, 0x3 ;  /* 0x0000003068007c11 */ /* 0x000fe4000f8e18ff */
[----:B------:R-:W-:Y:S02]  /*4cf0*/  SHF.L.U32 R2, R96, 0x1f, RZ ;  /* 0x0000001f60027819 */ /* 0x000fe400000006ff */
[----:B-1----:R-:W-:Y:S02]  /*4d00*/  LEA R16, R104, UR48, 0x4 ;  /* 0x0000003068107c11 */ /* 0x002fe4000f8e20ff */
[----:B------:R-:W2:Y:S02]  /*4d10*/  SYNCS.PHASECHK.TRANS64.TRYWAIT P0, [R0+URZ+0x90], R2 ;  /* 0x00009002000075a7 */ /* 0x000ea400080011ff */
[----:B--2---:R-:W-:Y:S05]  /*4d20*/  @!P0 BRA `(.L_x_83) ;  /* 0x0000004800bc8947 */ /* 0x004fea0003800000 */
.L_x_174:
[----:B------:R-:W4:Y:S01]  /*4d30*/  LDC.64 R10, c[0x0][0xb10] ;  /* 0x0002c400ff0a7b82 */ /* 0x000f220000000a00 */
[----:B------:R-:W3:Y:S01]  /*4d40*/  LDS.128 R16, [R16+0x120] ;  /* 0x0001200010107984 */ /* 0x000ee20000000c00 */
[----:B-1----:R-:W-:Y:S01]  /*4d50*/  ISETP.NE.AND P1, PT, R41, 0x1, PT ;  /* 0x000000012900780c */ /* 0x002fe20003f25270 */
[----:B--2---:R-:W-:Y:S01]  /*4d60*/  VIADD R0, R0, 0xa0 ;  /* 0x000000a000007836 */ /* 0x004fe20000000000 */
[----:B------:R-:W-:Y:S04]  /*4d70*/  ISETP.GE.AND P0, PT, R40, 0x1, PT ;  /* 0x000000012800780c */ /* 0x000fe80003f06270 */
[----:B------:R-:W1:Y:S01]  /*4d80*/  LDC.64 R8, c[0x0][0xb18] ;  /* 0x0002c600ff087b82 */ /* 0x000e620000000a00 */
[----:B------:R-:W-:Y:S01]  /*4d90*/  PRMT R0, RZ, 0x654, R0 ;  /* 0x00000654ff007816 */ /* 0x000fe20000000000 */
[----:B------:R-:W-:Y:S01]  /*4da0*/  @!PT LDS RZ, [RZ] ;  /* 0x00000000fffff984 */ /* 0x000fe20000000800 */
[----:B------:R-:W-:Y:S01]  /*4db0*/  @!PT LDS RZ, [RZ] ;  /* 0x00000000fffff984 */ /* 0x000fe20000000800 */
[----:B------:R-:W-:Y:S01]  /*4dc0*/  @!PT LDS RZ, [RZ] ;  /* 0x00000000fffff984 */ /* 0x000fe20000000800 */
[----:B------:R-:W-:Y:S01]  /*4dd0*/  @!PT LDS RZ, [RZ] ;  /* 0x00000000fffff984 */ /* 0x000fe20000000800 */
[----:B------:R2:W-:Y:S06]  /*4de0*/  MEMBAR.ALL.CTA ;  /* 0x0000000000007992 */ /* 0x0005ec0000008000 */
[----:B--2---:R-:W2:Y:S01]  /*4df0*/  FENCE.VIEW.ASYNC.S ;  /* 0x00000000000073c6 */ /* 0x004ea20000000000 */
[----:B------:R-:W1:Y:S08]  /*4e00*/  @!P1 LDC R12, c[0x0][0xb20] ;  /* 0x0002c800ff0c9b82 */ /* 0x000e700000000800 */
[----:B------:R-:W1:Y:S01]  /*4e10*/  @!P1 LDC R7, c[0x0][0xb0c] ;  /* 0x0002c300ff079b82 */ /* 0x000e620000000800 */
[----:B--2---:R2:W-:Y:S01]  /*4e20*/  SYNCS.ARRIVE.TRANS64.RED.A1T0 RZ, [R0+URZ], RZ ;  /* 0x000000ff00ff79a7 */ /* 0x0045e200081004ff */
[----:B---3--:R-:W-:Y:S04]  /*4e30*/  LOP3.LUT P4, RZ, R18, 0x1, RZ, 0xc0, !PT ;  /* 0x0000000112ff7812 */ /* 0x008fe8000788c0ff */
[----:B------:R-:W-:Y:S09]  /*4e40*/  P2R R102, PR, RZ, 0x10 ;  /* 0x00000010ff667803 */ /* 0x000ff20000000000 */
[----:B------:R-:W-:Y:S02]  /*4e50*/  @P4 MOV R44, R16 ;  /* 0x00000010002c4202 */ /* 0x000fe40000000f00 */
[----:B------:R-:W-:Y:S01]  /*4e60*/  @P4 LOP3.LUT R43, R17, 0xffff, RZ, 0xc0, !PT ;  /* 0x0000ffff112b4812 */ /* 0x000fe200078ec0ff */
[----:B--2-4-:R-:W-:Y:S06]  /*4e70*/  @!P0 BRA `(.L_x_84) ;  /* 0x0000000000a48947 */ /* 0x014fec0003800000 */
[----:B------:R-:W-:Y:S01]  /*4e80*/  IMAD.HI.U32 R0, R90, R39, RZ ;  /* 0x000000275a007227 */ /* 0x000fe200078e00ff */
[----:B------:R-:W-:Y:S02]  /*4e90*/  ISETP.NE.AND P0, PT, R38, 0x1, PT ;  /* 0x000000012600780c */ /* 0x000fe40003f05270 */
[----:B------:R-:W-:Y:S01]  /*4ea0*/  ISETP.NE.AND P2, PT, R40, 0x1, PT ;  /* 0x000000012800780c */ /* 0x000fe20003f45270 */
[----:B------:R-:W-:Y:S01]  /*4eb0*/  IMAD.HI.U32 R4, R91, R84, RZ ;  /* 0x000000545b047227 */ /* 0x000fe200078e00ff */
[----:B------:R-:W-:Y:S02]  /*4ec0*/  SHF.R.U32.HI R0, RZ, R89, R0 ;  /* 0x00000059ff007219 */ /* 0x000fe40000011600 */
[----:B------:R-:W-:Y:S01]  /*4ed0*/  ISETP.NE.AND P3, PT, R42, 0x1, PT ;  /* 0x000000012a00780c */ /* 0x000fe20003f65270 */
[----:B------:R-:W-:Y:S01]  /*4ee0*/  IMAD.HI.U32 R6, R43, R39, RZ ;  /* 0x000000272b067227 */ /* 0x000fe200078e00ff */
[-C--:B------:R-:W-:Y:S02]  /*4ef0*/  SHF.R.U32.HI R4, RZ, R85.reuse, R4 ;  /* 0x00000055ff047219 */ /* 0x080fe40000011604 */
[----:B------:R-:W-:Y:S01]  /*4f00*/  SEL R0, R90, R0, !P0 ;  /* 0x000000005a007207 */ /* 0x000fe20004000000 */
[----:B------:R-:W-:Y:S01]  /*4f10*/  IMAD.HI.U32 R5, R44, R84, RZ ;  /* 0x000000542c057227 */ /* 0x000fe200078e00ff */
[----:B------:R-:W-:Y:S03]  /*4f20*/  SEL R4, R91, R4, !P3 ;  /* 0x000000045b047207 */ /* 0x000fe60005800000 */
[-C--:B------:R-:W-:Y:S01]  /*4f30*/  IMAD.HI.U32 R3, R0, R36.reuse, RZ ;  /* 0x0000002400037227 */ /* 0x080fe200078e00ff */
[----:B------:R-:W-:Y:S03]  /*4f40*/  SHF.R.U32.HI R5, RZ, R85, R5 ;  /* 0x00000055ff057219 */ /* 0x000fe60000011605 */
[----:B------:R-:W-:Y:S01]  /*4f50*/  IMAD.HI.U32 R2, R4, R36, RZ ;  /* 0x0000002404027227 */ /* 0x000fe200078e00ff */
[----:B------:R-:W-:Y:S02]  /*4f60*/  @P2 SHF.R.U32.HI R0, RZ, R37, R3 ;  /* 0x00000025ff002219 */ /* 0x000fe40000011603 */
[----:B------:R-:W-:Y:S02]  /*4f70*/  SHF.R.U32.HI R3, RZ, R89, R6 ;  /* 0x00000059ff037219 */ /* 0x000fe40000011606 */
[----:B------:R-:W-:Y:S01]  /*4f80*/  @P2 SHF.R.U32.HI R4, RZ, R37, R2 ;  /* 0x00000025ff042219 */ /* 0x000fe20000011602 */
[----:B------:R-:W-:Y:S01]  /*4f90*/  IMAD R0, R40, R0, RZ ;  /* 0x0000000028007224 */ /* 0x000fe200078e02ff */
[----:B------:R-:W-:Y:S02]  /*4fa0*/  SEL R3, R43, R3, !P0 ;  /* 0x000000032b037207 */ /* 0x000fe40004000000 */
[----:B------:R-:W-:Y:S01]  /*4fb0*/  SEL R2, R44, R5, !P3 ;  /* 0x000000052c027207 */ /* 0x000fe20005800000 */
[----:B------:R-:W-:Y:S01]  /*4fc0*/  IMAD R5, R40, R4, RZ ;  /* 0x0000000428057224 */ /* 0x000fe200078e02ff */
[C---:B------:R-:W-:Y:S01]  /*4fd0*/  ISETP.GE.AND P0, PT, R3.reuse, R0, PT ;  /* 0x000000000300720c */ /* 0x040fe20003f06270 */
[C---:B------:R-:W-:Y:S03]  /*4fe0*/  IMAD.HI.U32 R0, R3.reuse, R36, RZ ;  /* 0x0000002403007227 */ /* 0x040fe600078e00ff */
[C---:B------:R-:W-:Y:S02]  /*4ff0*/  ISETP.GE.OR P0, PT, R2.reuse, R5, P0 ;  /* 0x000000050200720c */ /* 0x040fe40000706670 */
[----:B------:R-:W-:Y:S04]  /*5000*/  SHF.R.U32.HI R0, RZ, R37, R0 ;  /* 0x00000025ff007219 */ /* 0x000fe80000011600 */
[C---:B------:R-:W-:Y:S05]  /*5010*/  SEL R6, R3.reuse, R0, !P2 ;  /* 0x0000000003067207 */ /* 0x040fea0005000000 */
        /* <DEDUP_REMOVED lines=14> */
[----:B------:R-:W-:Y:S07]  /*5100*/  IMAD R43, R3, R38, R43 ;  /* 0x00000026032b7224 */ /* 0x000fee00078e022b */
.L_x_84:
[----:B-1----:R-:W-:Y:S01]  /*5110*/  @!P1 ISETP.NE.AND P0, PT, R8, 0x1, PT ;  /* 0x000000010800980c */ /* 0x002fe20003f05270 */
[----:B------:R-:W-:Y:S01]  /*5120*/  @!P1 IMAD.HI.U32 R2, R43, R9, RZ ;  /* 0x000000092b029227 */ /* 0x000fe200078e00ff */
[----:B------:R-:W-:Y:S01]  /*5130*/  R2UR UR42, R15 ;  /* 0x000000000f2a72ca */ /* 0x000fe200000e0000 */
[----:B------:R-:W-:Y:S01]  /*5140*/  BSSY.RECONVERGENT B6, `(.L_x_85) ;  /* 0x0000031000067945 */ /* 0x000fe20003800200 */
[----:B------:R-:W-:Y:S01]  /*5150*/  R2UR UR41, R14 ;  /* 0x000000000e2972ca */ /* 0x000fe200000e0000 */
[----:B------:R-:W-:Y:S01]  /*5160*/  @!P1 IMAD.HI.U32 R0, R44, R10, RZ ;  /* 0x0000000a2c009227 */ /* 0x000fe200078e00ff */
[----:B------:R-:W-:Y:S02]  /*5170*/  @!P1 SHF.R.U32.HI R2, RZ, R12, R2 ;  /* 0x0000000cff029219 */ /* 0x000fe40000011602 */
[----:B------:R-:W-:Y:S01]  /*5180*/  @!P1 ISETP.NE.AND P2, PT, R7, 0x1, PT ;  /* 0x000000010700980c */ /* 0x000fe20003f45270 */
[----:B------:R-:W-:Y:S01]  /*5190*/  VIADD R104, R104, 0x1 ;  /* 0x0000000168687836 */ /* 0x000fe20000000000 */
[----:B------:R-:W-:Y:S02]  /*51a0*/  @!P1 SEL R2, R43, R2, !P0 ;  /* 0x000000022b029207 */ /* 0x000fe40004000000 */
[----:B------:R-:W-:Y:S02]  /*51b0*/  @!P1 SHF.R.U32.HI R0, RZ, R11, R0 ;  /* 0x0000000bff009219 */ /* 0x000fe40000011600 */
[----:B------:R-:W-:Y:S01]  /*51c0*/  LOP3.LUT P0, RZ, R94, 0x3f0, RZ, 0xc0, !PT ;  /* 0x000003f05eff7812 */ /* 0x000fe2000780c0ff */
[----:B------:R-:W-:Y:S01]  /*51d0*/  USHF.L.U32 UR42, UR42, 0x6, URZ ;  /* 0x000000062a2a7899 */ /* 0x000fe200080006ff */
[----:B------:R-:W-:Y:S01]  /*51e0*/  @!P1 SEL R3, R44, R0, !P2 ;  /* 0x000000002c039207 */ /* 0x000fe20005000000 */
[----:B------:R-:W-:Y:S01]  /*51f0*/  USHF.L.U32 UR41, UR41, 0x8, URZ ;  /* 0x0000000829297899 */ /* 0x000fe200080006ff */
[----:B------:R-:W-:Y:S03]  /*5200*/  @P4 SHF.R.U32.HI R95, RZ, 0x10, R17 ;  /* 0x00000010ff5f4819 */ /* 0x000fe60000011611 */
[----:B------:R-:W-:Y:S02]  /*5210*/  @!P1 IMAD.IADD R0, R2, 0x1, -R3 ;  /* 0x0000000102009824 */ /* 0x000fe400078e0a03 */
[----:B------:R-:W-:Y:S02]  /*5220*/  @!P1 IMAD.IADD R2, R3, 0x1, -R2 ;  /* 0x0000000103029824 */ /* 0x000fe400078e0a02 */
[----:B------:R-:W-:Y:S02]  /*5230*/  @!P1 IMAD R44, R0, R7, R44 ;  /* 0x00000007002c9224 */ /* 0x000fe400078e022c */
[----:B------:R-:W-:Y:S01]  /*5240*/  @!P1 IMAD R43, R2, R8, R43 ;  /* 0x00000008022b9224 */ /* 0x000fe200078e022b */
[----:B------:R-:W-:Y:S06]  /*5250*/  @!P0 BRA `(.L_x_86) ;  /* 0x00000000007c8947 */ /* 0x000fec0003800000 */
[----:B------:R-:W1:Y:S01]  /*5260*/  LDCU.64 UR8, c[0x4][0x80] ;  /* 0x01001000ff0877ac */ /* 0x000e620008000a00 */
[----:B------:R-:W-:Y:S01]  /*5270*/  MOV R2, 0x0 ;  /* 0x0000000000027802 */ /* 0x000fe20000000f00 */
[----:B------:R-:W-:Y:S02]  /*5280*/  HFMA2 R12, -RZ, RZ, 0, 5.9604644775390625e-08 ;  /* 0x00000001ff0c7431 */ /* 0x000fe400000001ff */
[----:B------:R-:W-:Y:S01]  /*5290*/  IMAD.MOV.U32 R8, RZ, RZ, 0x70 ;  /* 0x00000070ff087424 */ /* 0x000fe200078e00ff */
[----:B------:R2:W3:Y:S01]  /*52a0*/  LDC.64 R14, c[0x4][R2] ;  /* 0x01000000020e7b82 */ /* 0x0004e20000000a00 */
[----:B------:R-:W4:Y:S01]  /*52b0*/  LDCU.64 UR6, c[0x4][0x88] ;  /* 0x01001100ff0677ac */ /* 0x000f220008000a00 */
[----:B------:R-:W-:Y:S01]  /*52c0*/  IMAD.MOV.U32 R13, RZ, RZ, RZ ;  /* 0x000000ffff0d7224 */ /* 0x000fe200078e00ff */
[----:B------:R-:W2:Y:S01]  /*52d0*/  LDCU.64 UR4, c[0x4][0x8] ;  /* 0x01000100ff0477ac */ /* 0x000ea20008000a00 */
[----:B-1----:R-:W-:Y:S01]  /*52e0*/  MOV R5, UR9 ;  /* 0x0000000900057c02 */ /* 0x002fe20008000f00 */
[----:B------:R-:W-:Y:S01]  /*52f0*/  IMAD.U32 R4, RZ, RZ, UR8 ;  /* 0x00000008ff047e24 */ /* 0x000fe2000f8e00ff */
[----:B----4-:R-:W-:Y:S01]  /*5300*/  MOV R7, UR7 ;  /* 0x0000000700077c02 */ /* 0x010fe20008000f00 */
[----:B------:R-:W-:Y:S01]  /*5310*/  IMAD.U32 R6, RZ, RZ, UR6 ;  /* 0x00000006ff067e24 */ /* 0x000fe2000f8e00ff */
[----:B--2---:R-:W-:Y:S01]  /*5320*/  MOV R11, UR5 ;  /* 0x00000005000b7c02 */ /* 0x004fe20008000f00 */
[----:B------:R-:W-:Y:S02]  /*5330*/  IMAD.U32 R10, RZ, RZ, UR4 ;  /* 0x00000004ff0a7e24 */ /* 0x000fe4000f8e00ff */
[----:B------:R-:W-:Y:S07]  /*5340*/  LEPC R20, `(.L_x_87) ;  /* 0x000000001014794e */ /* 0x000fee0000000000 */
[----:B---3-5:R-:W-:Y:S05]  /*5350*/  CALL.ABS.NOINC R14 ;  /* 0x000000000e007343 */ /* 0x028fea0003c00000 */
.L_x_87:
[----:B------:R-:W1:Y:S01]  /*5360*/  LDCU.64 UR8, c[0x4][0x80] ;  /* 0x01001000ff0877ac */ /* 0x000e620008000a00 */
[----:B------:R-:W2:Y:S01]  /*5370*/  LDC.64 R2, c[0x4][R2] ;  /* 0x0100000002027b82 */ /* 0x000ea20000000a00 */
[----:B------:R-:W-:Y:S02]  /*5380*/  HFMA2 R12, -RZ, RZ, 0, 5.9604644775390625e-08 ;  /* 0x00000001ff0c7431 */ /* 0x000fe400000001ff */
[----:B------:R-:W-:Y:S02]  /*5390*/  IMAD.MOV.U32 R8, RZ, RZ, 0x70 ;  /* 0x00000070ff087424 */ /* 0x000fe400078e00ff */
[----:B------:R-:W-:Y:S01]  /*53a0*/  IMAD.MOV.U32 R13, RZ, RZ, RZ ;  /* 0x000000ffff0d7224 */ /* 0x000fe200078e00ff */
[----:B------:R-:W3:Y:S01]  /*53b0*/  LDCU.64 UR6, c[0x4][0x88] ;  /* 0x01001100ff0677ac */ /* 0x000ee20008000a00 */
[----:B------:R-:W4:Y:S01]  /*53c0*/  LDCU.64 UR4, c[0x4][0x8] ;  /* 0x01000100ff0477ac */ /* 0x000f220008000a00 */
[----:B-1----:R-:W-:Y:S02]  /*53d0*/  MOV R4, UR8 ;  /* 0x0000000800047c02 */ /* 0x002fe40008000f00 */
[----:B------:R-:W-:Y:S02]  /*53e0*/  MOV R5, UR9 ;  /* 0x0000000900057c02 */ /* 0x000fe40008000f00 */
[----:B---3--:R-:W-:Y:S01]  /*53f0*/  MOV R7, UR7 ;  /* 0x0000000700077c02 */ /* 0x008fe20008000f00 */
[----:B------:R-:W-:Y:S01]  /*5400*/  IMAD.U32 R6, RZ, RZ, UR6 ;  /* 0x00000006ff067e24 */ /* 0x000fe2000f8e00ff */
[----:B----4-:R-:W-:Y:S01]  /*5410*/  MOV R11, UR5 ;  /* 0x00000005000b7c02 */ /* 0x010fe20008000f00 */
[----:B------:R-:W-:Y:S02]  /*5420*/  IMAD.U32 R10, RZ, RZ, UR4 ;  /* 0x00000004ff0a7e24 */ /* 0x000fe4000f8e00ff */
[----:B------:R-:W-:Y:S07]  /*5430*/  LEPC R20, `(.L_x_86) ;  /* 0x000000001014794e */ /* 0x000fee0000000000 */
[----:B--2---:R-:W-:Y:S05]  /*5440*/  CALL.ABS.NOINC R2 ;  /* 0x0000000002007343 */ /* 0x004fea0003c00000 */
.L_x_86:
[----:B------:R-:W-:Y:S05]  /*5450*/  BSYNC.RECONVERGENT B6 ;  /* 0x0000000000067941 */ /* 0x000fea0003800200 */
.L_x_85:
[----:B------:R-:W-:Y:S01]  /*5460*/  ISETP.NE.U32.AND P4, PT, R82, RZ, PT ;  /* 0x000000ff5200720c */ /* 0x000fe20003f85070 */
[----:B------:R-:W-:Y:S01]  /*5470*/  UISETP.NE.AND UP2, UPT, UR50, URZ, UPT ;  /* 0x000000ff3200728c */ /* 0x000fe2000bf45270 */
[----:B------:R-:W-:Y:S01]  /*5480*/  ISETP.NE.U32.AND P2, PT, RZ, UR38, PT ;  /* 0x00000026ff007c0c */ /* 0x000fe2000bf45070 */
[----:B------:R-:W-:Y:S01]  /*5490*/  UISETP.NE.U32.AND UP1, UPT, UR44, URZ, UPT ;  /* 0x000000ff2c00728c */ /* 0x000fe2000bf25070 */
[----:B------:R-:W-:Y:S01]  /*54a0*/  ISETP.NE.AND.EX P4, PT, R83, RZ, PT, P4 ;  /* 0x000000ff5300720c */ /* 0x000fe20003f85340 */
[----:B------:R-:W-:Y:S01]  /*54b0*/  UPLOP3.LUT UP0, UPT, UPT, UPT, UPT, 0x40, 0x4 ;  /* 0x000000000004789c */ /* 0x000fe20003f0e870 */
[----:B------:R-:W-:Y:S01]  /*54c0*/  ISETP.NE.AND.EX P2, PT, RZ, UR39, PT, P2 ;  /* 0x00000027ff007c0c */ /* 0x000fe2000bf45320 */
[----:B------:R-:W-:Y:S01]  /*54d0*/  UISETP.NE.AND.EX UP1, UPT, UR45, URZ, UPT, UP1 ;  /* 0x000000ff2d00728c */ /* 0x000fe2000bf25310 */
[----:B------:R-:W-:Y:S04]  /*54e0*/  PLOP3.LUT P1, PT, PT, PT, UP2, 0x80, 0x8 ;  /* 0x000000000008781c */ /* 0x000fe80003f2f028 */
[----:B------:R-:W-:Y:S06]  /*54f0*/  @UP2 UPLOP3.LUT UP0, UPT, UPT, UPT, UP1, 0x80, 0x8 ;  /* 0x000000000008289c */ /* 0x000fec0003f0f010 */
[----:B------:R-:W-:Y:S01]  /*5500*/  PLOP3.LUT P0, PT, PT, PT, UP0, 0x80, 0x8 ;  /* 0x000000000008781c */ /* 0x000fe20003f0f008 */
[----:B------:R-:W-:Y:S01]  /*5510*/  @!UPT UIADD3 URZ, UPT, UPT, URZ, URZ, URZ ;  /* 0x000000fffffff290 */ /* 0x000fe2000fffe0ff */
[----:B------:R-:W-:Y:S11]  /*5520*/  BRA.U !UP1, `(.L_x_88) ;  /* 0x0000000109387547 */ /* 0x000ff6000b800000 */
[----:B------:R-:W-:Y:S01]  /*5530*/  UISETP.NE.U32.AND UP0, UPT, UR38, URZ, UPT ;  /* 0x000000ff2600728c */ /* 0x000fe2000bf05070 */
[----:B------:R-:W-:Y:S02]  /*5540*/  HFMA2 R0, -RZ, RZ, 0, 5.9604644775390625e-08 ;  /* 0x00000001ff007431 */ /* 0x000fe400000001ff */
[----:B------:R-:W-:Y:S01]  /*5550*/  IMAD.MOV.U32 R88, RZ, RZ, 0x1 ;  /* 0x00000001ff587424 */ /* 0x000fe200078e00ff */
[----:B------:R-:W-:Y:S06]  /*5560*/  UISETP.NE.AND.EX UP0, UPT, UR39, URZ, UPT, UP0 ;  /* 0x000000ff2700728c */ /* 0x000fec000bf05300 */
[----:B------:R-:W-:Y:S05]  /*5570*/  PLOP3.LUT P3, PT, PT, PT, UP0, 0x80, 0x8 ;  /* 0x000000000008781c */ /* 0x000fea0003f6f008 */
[----:B------:R-:W1:Y:S01]  /*5580*/  @UP0 LDCU.64 UR6, c[0x0][0x888] ;  /* 0x00011100ff0607ac */ /* 0x000e620008000a00 */
[----:B------:R-:W-:Y:S07]  /*5590*/  @UP0 UIMAD UR4, UR36, UR44, URZ ;  /* 0x0000002c240402a4 */ /* 0x000fee000f8e02ff */
[----:B------:R-:W-:Y:S01]  /*55a0*/  @!P3 PRMT R88, R0, 0x7610, R88 ;  /* 0x000076100058b816 */ /* 0x000fe20000000058 */
[----:B-1----:R-:W-:Y:S03]  /*55b0*/  @UP0 UIMAD.WIDE UR6, UR4, 0x4, UR6 ;  /* 0x00000004040608a5 */ /* 0x002fe6000f8e0206 */
[----:B------:R-:W1:Y:S03]  /*55c0*/  @!UP0 LDCU UR4, c[0x0][0x880] ;  /* 0x00011000ff0487ac */ /* 0x000e660008000800 */
[----:B------:R-:W-:Y:S01]  /*55d0*/  IMAD.U32 R2, RZ, RZ, UR6 ;  /* 0x00000006ff027e24 */ /* 0x000fe2000f8e00ff */
[----:B------:R-:W-:Y:S05]  /*55e0*/  MOV R3, UR7 ;  /* 0x0000000700037c02 */ /* 0x000fea0008000f00 */
[----:B-----5:R2:W5:Y:S02]  /*55f0*/  @P3 LDG.E R49, desc[UR46][R2.64] ;  /* 0x0000002e02313981 */ /* 0x020564000c1e1900 */
[----:B-12---:R-:W-:Y:S02]  /*5600*/  @!P3 IMAD.U32 R49, RZ, RZ, UR4 ;  /* 0x00000004ff31be24 */ /* 0x006fe4000f8e00ff */
.L_x_88:
[----:B------:R-:W-:Y:S05]  /*5610*/  @!P4 BRA `(.L_x_89) ;  /* 0x000000000020c947 */ /* 0x000fea0003800000 */
[----:B------:R-:W-:Y:S04]  /*5620*/  ISETP.NE.U32.AND P3, PT, R80, RZ, PT ;  /* 0x000000ff5000720c */ /* 0x000fe80003f65070 */
[----:B------:R-:W-:Y:S11]  /*5630*/  ISETP.NE.AND.EX P3, PT, R81, RZ, PT, P3 ;  /* 0x000000ff5100720c */ /* 0x000ff60003f65330 */
[----:B------:R-:W-:Y:S02]  /*5640*/  @!UPT UIADD3 URZ, UPT, UPT, URZ, URZ, URZ ;  /* 0x000000fffffff290 */ /* 0x000fe4000fffe0ff */
[----:B------:R-:W1:Y:S01]  /*5650*/  @P3 LDC.64 R2, c[0x0][0x8a8] ;  /* 0x00022a00ff023b82 */ /* 0x000e620000000a00 */
[----:B------:R-:W-:Y:S04]  /*5660*/  @P3 IMAD R0, R82, UR36, RZ ;  /* 0x0000002452003c24 */ /* 0x000fe8000f8e02ff */
[----:B-1----:R-:W-:Y:S05]  /*5670*/  @P3 IMAD.WIDE R2, R0, 0x4, R2 ;  /* 0x0000000400023825 */ /* 0x002fea00078e0202 */
[----:B-----5:R1:W5:Y:S02]  /*5680*/  @P3 LDG.E R47, desc[UR46][R2.64] ;  /* 0x0000002e022f3981 */ /* 0x020364000c1e1900 */
[----:B-1----:R-:W2:Y:S02]  /*5690*/  @!P3 LDC R47, c[0x0][0x8a0] ;  /* 0x00022800ff2fbb82 */ /* 0x002ea40000000800 */
.L_x_89:
[----:B-----5:R-:W-:Y:S01]  /*56a0*/  FSETP.NEU.AND P3, PT, R49, RZ, PT ;  /* 0x000000ff3100720b */ /* 0x020fe20003f6d000 */
[----:B------:R-:W-:Y:S01]  /*56b0*/  IMAD.SHL.U32 R66, R92, 0x2, RZ ;  /* 0x000000025c427824 */ /* 0x000fe200078e00ff */
[----:B------:R-:W-:Y:S01]  /*56c0*/  SEL R4, RZ, 0xffffffff, P2 ;  /* 0xffffffffff047807 */ /* 0x000fe20001000000 */
[----:B------:R-:W-:Y:S01]  /*56d0*/  BSSY B1, `(.L_x_90) ;  /* 0x0000043000017945 */ /* 0x000fe20003800000 */
[----:B------:R-:W-:Y:S01]  /*56e0*/  @P1 LOP3.LUT P2, RZ, R88, 0xff, RZ, 0xc0, !PT ;  /* 0x000000ff58ff1812 */ /* 0x000fe2000784c0ff */
[----:B------:R-:W-:Y:S01]  /*56f0*/  VIADD R107, R66, UR48 ;  /* 0x00000030426b7c36 */ /* 0x000fe20008000000 */
[----:B------:R-:W-:Y:S01]  /*5700*/  @P1 SEL R0, RZ, 0xffffffff, P3 ;  /* 0xffffffffff001807 */ /* 0x000fe20001800000 */
[----:B------:R-:W-:Y:S01]  /*5710*/  IMAD.MOV.U32 R67, RZ, RZ, 0x1 ;  /* 0x00000001ff437424 */ /* 0x000fe200078e00ff */
[----:B------:R-:W-:Y:S01]  /*5720*/  LOP3.LUT R98, R98, 0x1, RZ, 0x3c, !PT ;  /* 0x0000000162627812 */ /* 0x000fe200078e3cff */
[----:B------:R-:W-:Y:S01]  /*5730*/  IMAD.MOV.U32 R65, RZ, RZ, RZ ;  /* 0x000000ffff417224 */ /* 0x000fe200078e00ff */
[----:B------:R-:W-:Y:S02]  /*5740*/  @P0 SEL R0, R4, R0, !P2 ;  /* 0x0000000004000207 */ /* 0x000fe40005000000 */
[----:B------:R-:W-:Y:S02]  /*5750*/  CS2R R78, SRZ ;  /* 0x00000000004e7805 */ /* 0x000fe4000001ff00 */
[----:B------:R-:W-:Y:S02]  /*5760*/  LEA R64, R45, UR48, 0x3 ;  /* 0x000000302d407c11 */ /* 0x000fe4000f8e18ff */
[----:B------:R-:W-:Y:S02]  /*5770*/  CS2R R76, SRZ ;  /* 0x00000000004c7805 */ /* 0x000fe4000001ff00 */
[----:B------:R-:W-:Y:S02]  /*5780*/  @P1 LOP3.LUT R0, R0, 0x1, RZ, 0xc0, !PT ;  /* 0x0000000100001812 */ /* 0x000fe400078ec0ff */
[----:B------:R-:W-:Y:S02]  /*5790*/  CS2R R70, SRZ ;  /* 0x0000000000467805 */ /* 0x000fe4000001ff00 */
[----:B------:R-:W-:Y:S02]  /*57a0*/  SHF.L.U32 R2, R97, 0x1f, RZ ;  /* 0x0000001f61027819 */ /* 0x000fe400000006ff */
[----:B------:R-:W-:Y:S02]  /*57b0*/  CS2R R68, SRZ ;  /* 0x0000000000447805 */ /* 0x000fe4000001ff00 */
[----:B------:R-:W-:Y:S02]  /*57c0*/  ISETP.NE.U32.OR P6, PT, R0, 0x1, !P1 ;  /* 0x000000010000780c */ /* 0x000fe40004fc5470 */
[----:B------:R-:W-:Y:S02]  /*57d0*/  CS2R R62, SRZ ;  /* 0x00000000003e7805 */ /* 0x000fe4000001ff00 */
[----:B------:R-:W-:Y:S02]  /*57e0*/  PLOP3.LUT P2, PT, PT, PT, UP1, 0x80, 0x8 ;  /* 0x000000000008781c */ /* 0x000fe40003f4f018 */
[----:B------:R-:W-:Y:S02]  /*57f0*/  CS2R R60, SRZ ;  /* 0x00000000003c7805 */ /* 0x000fe4000001ff00 */
[----:B------:R-:W-:Y:S02]  /*5800*/  LEA.HI R48, R45, R45, RZ, 0x1 ;  /* 0x0000002d2d307211 */ /* 0x000fe400078f08ff */
[----:B------:R-:W-:Y:S02]  /*5810*/  CS2R R58, SRZ ;  /* 0x00000000003a7805 */ /* 0x000fe4000001ff00 */
[----:B------:R-:W-:Y:S02]  /*5820*/  LOP3.LUT P4, R103, R88, 0xff, RZ, 0xc0, !PT ;  /* 0x000000ff58677812 */ /* 0x000fe4000788c0ff */
[----:B------:R-:W-:Y:S02]  /*5830*/  CS2R R56, SRZ ;  /* 0x0000000000387805 */ /* 0x000fe4000001ff00 */
[----:B------:R-:W-:Y:S01]  /*5840*/  SEL R3, RZ, 0xffffffff, P3 ;  /* 0xffffffffff037807 */ /* 0x000fe20001800000 */
[----:B------:R-:W-:Y:S01]  /*5850*/  VIADD R108, R107, 0x400 ;  /* 0x000004006b6c7836 */ /* 0x000fe20000000000 */
[----:B------:R-:W-:Y:S01]  /*5860*/  P2R R105, PR, RZ, 0x40 ;  /* 0x00000040ff697803 */ /* 0x000fe20000000000 */
[----:B------:R-:W-:Y:S01]  /*5870*/  IMAD.IADD R106, R99, 0x1, R107 ;  /* 0x00000001636a7824 */ /* 0x000fe200078e026b */
[----:B------:R-:W-:Y:S02]  /*5880*/  @P6 SHF.L.U32 R0, R98, 0x1f, RZ ;  /* 0x0000001f62006819 */ /* 0x000fe400000006ff */
[----:B------:R-:W-:Y:S02]  /*5890*/  @P2 SEL R3, R4, R3, !P4 ;  /* 0x0000000304032207 */ /* 0x000fe40006000000 */
[----:B------:R1:W3:Y:S02]  /*58a0*/  @P6 SYNCS.PHASECHK.TRANS64.TRYWAIT P1, [UR48+0x40], R0 ;  /* 0x00004000ff0065a7 */ /* 0x0002e40008021130 */
[----:B------:R-:W-:Y:S04]  /*58b0*/  LOP3.LUT R3, R3, 0x1, RZ, 0xc0, !PT ;  /* 0x0000000103037812 */ /* 0x000fe800078ec0ff */
[----:B------:R-:W-:Y:S04]  /*58c0*/  ISETP.NE.U32.AND P5, PT, R3, 0x1, PT ;  /* 0x000000010300780c */ /* 0x000fe80003fa5070 */
[----:B------:R-:W-:Y:S01]  /*58d0*/  P2R R72, PR, RZ, 0x20 ;  /* 0x00000020ff487803 */ /* 0x000fe20000000000 */
[----:B------:R4:W2:Y:S01]  /*58e0*/  SYNCS.PHASECHK.TRANS64.TRYWAIT P0, [R64+URZ+0xb0], R2 ;  /* 0x0000b002400075a7 */ /* 0x0008a200080011ff */
[C---:B-1----:R-:W-:Y:S01]  /*58f0*/  IMAD.SHL.U32 R0, R48.reuse, 0x80, RZ ;  /* 0x0000008030007824 */ /* 0x042fe200078e00ff */
[----:B------:R-:W-:Y:S04]  /*5900*/  LOP3.LUT R48, R48, 0xffe, RZ, 0xc0, !PT ;  /* 0x00000ffe30307812 */ /* 0x000fe800078ec0ff */
[----:B------:R-:W-:Y:S01]  /*5910*/  LOP3.LUT R0, R0, 0xffffff00, RZ, 0xc0, !PT ;  /* 0xffffff0000007812 */ /* 0x000fe200078ec0ff */
[----:B------:R-:W-:Y:S04]  /*5920*/  IMAD.IADD R48, R45, 0x1, -R48 ;  /* 0x000000012d307824 */ /* 0x000fe800078e0a30 */
[----:B------:R-:W-:Y:S04]  /*5930*/  IMAD.IADD R0, R46, 0x1, R0 ;  /* 0x000000012e007824 */ /* 0x000fe800078e0200 */
[----:B------:R-:W-:Y:S01]  /*5940*/  IMAD R48, R48, 0x100000, R0 ;  /* 0x0010000030307824 */ /* 0x000fe200078e0200 */
[----:B---3--:R-:W-:Y:S01]  /*5950*/  @P6 SEL R67, RZ, 0x1, !P1 ;  /* 0x00000001ff436807 */ /* 0x008fe20004800000 */
[----:B----4-:R-:W-:Y:S06]  /*5960*/  @!P6 BRA `(.L_x_91) ;  /* 0x000000000064e947 */ /* 0x010fec0003800000 */
[----:B------:R-:W-:Y:S01]  /*5970*/  @P5 IMAD R5, R100, 0x2, R108 ;  /* 0x0000000264055824 */ /* 0x000fe200078e026c */
[----:B------:R-:W-:Y:S01]  /*5980*/  ISETP.NE.AND P1, PT, R67, RZ, PT ;  /* 0x000000ff4300720c */ /* 0x000fe20003f25270 */
[----:B------:R-:W-:Y:S01]  /*5990*/  IMAD.MOV.U32 R78, RZ, RZ, RZ ;  /* 0x000000ffff4e7224 */ /* 0x000fe200078e00ff */
[----:B------:R-:W-:Y:S01]  /*59a0*/  BSSY B0, `(.L_x_92) ;  /* 0x000000d000007945 */ /* 0x000fe20003800000 */
[----:B------:R-:W-:Y:S01]  /*59b0*/  @P5 IMAD.IADD R4, R99, 0x1, R5 ;  /* 0x0000000163045824 */ /* 0x000fe200078e0205 */
[----:B------:R-:W-:Y:S02]  /*59c0*/  CS2R R70, SRZ ;  /* 0x0000000000467805 */ /* 0x000fe4000001ff00 */
[----:B------:R-:W-:Y:S02]  /*59d0*/  CS2R R68, SRZ ;  /* 0x0000000000447805 */ /* 0x000fe4000001ff00 */
[----:B------:R-:W-:Y:S02]  /*59e0*/  CS2R R76, SRZ ;  /* 0x00000000004c7805 */ /* 0x000fe4000001ff00 */
[----:B------:R-:W-:Y:S02]  /*59f0*/  CS2R R58, SRZ ;  /* 0x00000000003a7805 */ /* 0x000fe4000001ff00 */
[----:B------:R-:W-:Y:S02]  /*5a00*/  CS2R R56, SRZ ;  /* 0x0000000000387805 */ /* 0x000fe4000001ff00 */
[----:B------:R-:W-:Y:S02]  /*5a10*/  CS2R R62, SRZ ;  /* 0x00000000003e7805 */ /* 0x000fe4000001ff00 */
[----:B------:R-:W-:Y:S01]  /*5a20*/  CS2R R60, SRZ ;  /* 0x00000000003c7805 */ /* 0x000fe2000001ff00 */
[----:B------:R-:W-:Y:S06]  /*5a30*/  @P1 BRA `(.L_x_93) ;  /* 0x00000000000c1947 */ /* 0x000fec0003800000 */
[----:B------:R-:W-:Y:S04]  /*5a40*/  SHF.L.U32 R3, R98, 0x1f, RZ ;  /* 0x0000001f62037819 */ /* 0x000fe800000006ff */
[----:B------:R-:W1:Y:S02]  /*5a50*/  SYNCS.PHASECHK.TRANS64.TRYWAIT P1, [UR48+0x40], R3 ;  /* 0x00004003ff0075a7 */ /* 0x000e640008021130 */
[----:B-1----:R-:W-:Y:S05]  /*5a60*/  @!P1 BRA `(.L_x_94) ;  /* 0x0000003c00809947 */ /* 0x002fea0003800000 */
.L_x_93:
[----:B------:R-:W-:Y:S05]  /*5a70*/  BSYNC B0 ;  /* 0x0000000000007941 */ /* 0x000fea0003800000 */
.L_x_92:
[----:B------:R-:W-:Y:S01]  /*5a80*/  ISETP.NE.AND P1, PT, R72, RZ, PT ;  /* 0x000000ff4800720c */ /* 0x000fe20003f25270 */
[----:B------:R-:W-:Y:S11]  /*5a90*/  HFMA2 R65, -RZ, RZ, 0, 5.9604644775390625e-08 ;  /* 0x00000001ff417431 */ /* 0x000ff600000001ff */
[----:B------:R-:W-:Y:S01]  /*5aa0*/  @!UPT UIADD3 URZ, UPT, UPT, URZ, URZ, URZ ;  /* 0x000000fffffff290 */ /* 0x000fe2000fffe0ff */
[----:B------:R-:W-:Y:S05]  /*5ab0*/  @P1 WARPSYNC.ALL ;  /* 0x0000000000001948 */ /* 0x000fea0003800000 */
[----:B------:R3:W4:Y:S04]  /*5ac0*/  @P1 LDSM.16.M88.4 R68, [R5] ;  /* 0x000000000544183b */ /* 0x0007280000000200 */
[----:B------:R3:W1:Y:S04]  /*5ad0*/  @P1 LDSM.16.M88.4 R76, [R4] ;  /* 0x00000000044c183b */ /* 0x0006680000000200 */
[----:B------:R3:W1:Y:S04]  /*5ae0*/  @P1 LDSM.16.M88.4 R56, [R66+UR48+0x400] ;  /* 0x000400304238183b */ /* 0x0006680008000200 */
[----:B------:R3:W1:Y:S02]  /*5af0*/  @P1 LDSM.16.M88.4 R60, [R106+0x400] ;  /* 0x000400006a3c183b */ /* 0x0006640000000200 */
.L_x_91:
[----:B------:R-:W-:Y:S05]  /*5b00*/  BSYNC B1 ;  /* 0x0000000000017941 */ /* 0x000fea0003800000 */
.L_x_90:
[----:B-1----:R-:W-:Y:S04]  /*5b10*/  SHF.R.U32.HI R0, RZ, 0x15, R48 ;  /* 0x00000015ff007819 */ /* 0x002fe80000011630 */
[----:B------:R-:W-:Y:S01]  /*5b20*/  LOP3.LUT P1, RZ, R0, 0x3, R93, 0x48, !PT ;  /* 0x0000000300ff7812 */ /* 0x000fe2000782485d */
[----:B------:R-:W-:Y:S01]  /*5b30*/  @!UPT UIADD3 URZ, UPT, UPT, URZ, URZ, URZ ;  /* 0x000000fffffff290 */ /* 0x000fe2000fffe0ff */
[----:B--2---:R-:W-:Y:S11]  /*5b40*/  @P0 BRA `(.L_x_95) ;  /* 0x0000000000080947 */ /* 0x004ff60003800000 */
[----:B------:R-:W1:Y:S02]  /*5b50*/  SYNCS.PHASECHK.TRANS64.TRYWAIT P0, [R64+URZ+0xb0], R2 ;  /* 0x0000b002400075a7 */ /* 0x000e6400080011ff */
[----:B-1----:R-:W-:Y:S05]  /*5b60*/  @!P0 BRA `(.L_x_96) ;  /* 0x0000003c00588947 */ /* 0x002fea0003800000 */
.L_x_95:
[----:B------:R-:W-:Y:S05]  /*5b70*/  @!P1 BRA `(.L_x_97) ;  /* 0x0000000000409947 */ /* 0x000fea0003800000 */
[----:B------:R-:W3:Y:S01]  /*5b80*/  LDCU.64 UR8, c[0x4][0x70] ;  /* 0x01000e00ff0877ac */ /* 0x000ee20008000a00 */
[----:B------:R-:W-:Y:S01]  /*5b90*/  MOV R3, 0x0 ;  /* 0x0000000000037802 */ /* 0x000fe20000000f00 */
[----:B------:R-:W-:Y:S02]  /*5ba0*/  HFMA2 R12, -RZ, RZ, 0, 5.9604644775390625e-08 ;  /* 0x00000001ff0c7431 */ /* 0x000fe400000001ff */
[----:B------:R-:W-:Y:S02]  /*5bb0*/  IMAD.MOV.U32 R8, RZ, RZ, 0x192 ;  /* 0x00000192ff087424 */ /* 0x000fe400078e00ff */
[----:B------:R-:W-:Y:S01]  /*5bc0*/  IMAD.MOV.U32 R13, RZ, RZ, RZ ;  /* 0x000000ffff0d7224 */ /* 0x000fe200078e00ff */
[----:B------:R-:W2:Y:S01]  /*5bd0*/  LDCU.64 UR6, c[0x4][0x78] ;  /* 0x01000f00ff0677ac */ /* 0x000ea20008000a00 */
[----:B-1----:R-:W1:Y:S01]  /*5be0*/  LDC.64 R2, c[0x4][R3] ;  /* 0x0100000003027b82 */ /* 0x002e620000000a00 */
[----:B------:R-:W5:Y:S01]  /*5bf0*/  LDCU.64 UR4, c[0x4][0x10] ;  /* 0x01000200ff0477ac */ /* 0x000f620008000a00 */
[----:B---3--:R-:W-:Y:S01]  /*5c00*/  MOV R5, UR9 ;  /* 0x0000000900057c02 */ /* 0x008fe20008000f00 */
[----:B------:R-:W-:Y:S01]  /*5c10*/  IMAD.U32 R4, RZ, RZ, UR8 ;  /* 0x00000008ff047e24 */ /* 0x000fe2000f8e00ff */
[----:B--2---:R-:W-:Y:S01]  /*5c20*/  MOV R7, UR7 ;  /* 0x0000000700077c02 */ /* 0x004fe20008000f00 */
[----:B------:R-:W-:Y:S01]  /*5c30*/  IMAD.U32 R6, RZ, RZ, UR6 ;  /* 0x00000006ff067e24 */ /* 0x000fe2000f8e00ff */
[----:B-----5:R-:W-:Y:S01]  /*5c40*/  MOV R11, UR5 ;  /* 0x00000005000b7c02 */ /* 0x020fe20008000f00 */
[----:B------:R-:W-:Y:S02]  /*5c50*/  IMAD.U32 R10, RZ, RZ, UR4 ;  /* 0x00000004ff0a7e24 */ /* 0x000fe4000f8e00ff */
[----:B------:R-:W-:Y:S07]  /*5c60*/  LEPC R20, `(.L_x_97) ;  /* 0x000000001014794e */ /* 0x000fee0000000000 */
[----:B-1--4-:R-:W-:Y:S05]  /*5c70*/  CALL.ABS.NOINC R2 ;  /* 0x0000000002007343 */ /* 0x012fea0003c00000 */
.L_x_97:
[----:B------:R-:W-:Y:S01]  /*5c80*/  SHF.L.U32 R50, R56, 0x10, RZ ;  /* 0x0000001038327819 */ /* 0x000fe200000006ff */
[----:B------:R-:W-:Y:S05]  /*5c90*/  WARPSYNC.ALL ;  /* 0x0000000000007948 */ /* 0x000fea0003800000 */
[----:B------:R-:W-:Y:S01]  /*5ca0*/  R2UR UR4, R48 ;  /* 0x00000000300472ca */ /* 0x000fe200000e0000 */
[----:B------:R-:W-:Y:S01]  /*5cb0*/  BSSY.RECONVERGENT B0, `(.L_x_98) ;  /* 0x000008b000007945 */ /* 0x000fe20003800200 */
[----:B------:R-:W-:Y:S02]  /*5cc0*/  LOP3.LUT R51, R56, 0xffff0000, RZ, 0xc0, !PT ;  /* 0xffff000038337812 */ /* 0x000fe400078ec0ff */
[----:B------:R-:W-:Y:S02]  /*5cd0*/  SHF.L.U32 R52, R57, 0x10, RZ ;  /* 0x0000001039347819 */ /* 0x000fe400000006ff */
[----:B------:R-:W-:Y:S02]  /*5ce0*/  SHF.L.U32 R73, R100, 0x1, RZ ;  /* 0x0000000164497819 */ /* 0x000fe400000006ff */
[----:B------:R-:W-:Y:S02]  /*5cf0*/  ISETP.NE.AND P0, PT, R101, RZ, PT ;  /* 0x000000ff6500720c */ /* 0x000fe40003f05270 */
[----:B------:R-:W-:Y:S03]  /*5d00*/  IADD3 R108, PT, PT, R108, R73, RZ ;  /* 0x000000496c6c7210 */ /* 0x000fe60007ffe0ff */
[----:B---3--:R-:W2:Y:S01]  /*5d10*/  LDTM.16dp256bit.x8 R4, tmem[UR4] ;  /* 0x00000004000479ee */ /* 0x008ea200081a0000 */
[----:B------:R-:W-:Y:S01]  /*5d20*/  IADD3 R109, PT, PT, R99, R108, RZ ;  /* 0x0000006c636d7210 */ /* 0x000fe20007ffe0ff */
[C---:B--2---:R-:W-:Y:S01]  /*5d30*/  FMUL R0, R47.reuse, R4 ;  /* 0x000000042f007220 */ /* 0x044fe20000400000 */
[C---:B-1----:R-:W-:Y:S01]  /*5d40*/  FMUL R2, R47.reuse, R5 ;  /* 0x000000052f027220 */ /* 0x042fe20000400000 */
[C---:B------:R-:W-:Y:S01]  /*5d50*/  FMUL R4, R47.reuse, R8 ;  /* 0x000000082f047220 */ /* 0x040fe20000400000 */
[C---:B------:R-:W-:Y:S01]  /*5d60*/  FMUL R3, R47.reuse, R6 ;  /* 0x000000062f037220 */ /* 0x040fe20000400000 */
[C---:B------:R-:W-:Y:S01]  /*5d70*/  FMUL R5, R47.reuse, R9 ;  /* 0x000000092f057220 */ /* 0x040fe20000400000 */
[C---:B------:R-:W-:Y:S01]  /*5d80*/  FMUL R8, R47.reuse, R12 ;  /* 0x0000000c2f087220 */ /* 0x040fe20000400000 */
[C---:B------:R-:W-:Y:S01]  /*5d90*/  FMUL R6, R47.reuse, R10 ;  /* 0x0000000a2f067220 */ /* 0x040fe20000400000 */
[C---:B------:R-:W-:Y:S01]  /*5da0*/  FMUL R9, R47.reuse, R13 ;  /* 0x0000000d2f097220 */ /* 0x040fe20000400000 */
[----:B------:R-:W-:Y:S01]  /*5db0*/  FMUL R12, R47, R16 ;  /* 0x000000102f0c7220 */ /* 0x000fe20000400000 */
[----:B------:R-:W-:Y:S01]  /*5dc0*/  FFMA R0, R49, R50, R0 ;  /* 0x0000003231007223 */ /* 0x000fe20000000000 */
[C---:B------:R-:W-:Y:S01]  /*5dd0*/  FMUL R10, R47.reuse, R14 ;  /* 0x0000000e2f0a7220 */ /* 0x040fe20000400000 */
[C---:B------:R-:W-:Y:S01]  /*5de0*/  FMUL R13, R47.reuse, R17 ;  /* 0x000000112f0d7220 */ /* 0x040fe20000400000 */
[----:B------:R-:W-:Y:S01]  /*5df0*/  FMUL R16, R47, R20 ;  /* 0x000000142f107220 */ /* 0x000fe20000400000 */
[----:B------:R-:W-:Y:S01]  /*5e00*/  FFMA R2, R49, R51, R2 ;  /* 0x0000003331027223 */ /* 0x000fe20000000002 */
[C---:B------:R-:W-:Y:S01]  /*5e10*/  FMUL R14, R47.reuse, R18 ;  /* 0x000000122f0e7220 */ /* 0x040fe20000400000 */
[C---:B------:R-:W-:Y:S01]  /*5e20*/  FMUL R17, R47.reuse, R21 ;  /* 0x000000152f117220 */ /* 0x040fe20000400000 */
[C---:B------:R-:W-:Y:S01]  /*5e30*/  FMUL R20, R47.reuse, R24 ;  /* 0x000000182f147220 */ /* 0x040fe20000400000 */
[C---:B------:R-:W-:Y:S01]  /*5e40*/  FMUL R18, R47.reuse, R22 ;  /* 0x000000162f127220 */ /* 0x040fe20000400000 */
[C---:B------:R-:W-:Y:S01]  /*5e50*/  FMUL R21, R47.reuse, R25 ;  /* 0x000000192f157220 */ /* 0x040fe20000400000 */
[C---:B------:R-:W-:Y:S01]  /*5e60*/  FMUL R24, R47.reuse, R28 ;  /* 0x0000001c2f187220 */ /* 0x040fe20000400000 */
[C---:B------:R-:W-:Y:S01]  /*5e70*/  FMUL R22, R47.reuse, R26 ;  /* 0x0000001a2f167220 */ /* 0x040fe20000400000 */
[C---:B------:R-:W-:Y:S01]  /*5e80*/  FMUL R25, R47.reuse, R29 ;  /* 0x0000001d2f197220 */ /* 0x040fe20000400000 */
[----:B------:R-:W-:Y:S01]  /*5e90*/  FMUL R28, R47, R32 ;  /* 0x000000202f1c7220 */ /* 0x000fe20000400000 */
[----:B------:R-:W-:Y:S01]  /*5ea0*/  LOP3.LUT R32, R57, 0xffff0000, RZ, 0xc0, !PT ;  /* 0xffff000039207812 */ /* 0x000fe200078ec0ff */
[C---:B------:R-:W-:Y:S01]  /*5eb0*/  FMUL R26, R47.reuse, R30 ;  /* 0x0000001e2f1a7220 */ /* 0x040fe20000400000 */
[----:B------:R-:W-:Y:S01]  /*5ec0*/  FMUL R29, R47, R33 ;  /* 0x000000212f1d7220 */ /* 0x000fe20000400000 */
[----:B------:R-:W-:Y:S01]  /*5ed0*/  SHF.L.U32 R33, R58, 0x10, RZ ;  /* 0x000000103a217819 */ /* 0x000fe200000006ff */
[----:B------:R-:W-:Y:S01]  /*5ee0*/  FFMA R3, R49, R52, R3 ;  /* 0x0000003431037223 */ /* 0x000fe20000000003 */
[----:B------:R-:W-:Y:S01]  /*5ef0*/  F2FP.BF16.F32.PACK_AB R52, R2, R0 ;  /* 0x000000000234723e */ /* 0x000fe200000010ff */
[----:B------:R-:W-:Y:S01]  /*5f00*/  FMUL R7, R47, R7 ;  /* 0x000000072f077220 */ /* 0x000fe20000400000 */
[----:B------:R-:W-:Y:S01]  /*5f10*/  SHF.L.U32 R0, R59, 0x10, RZ ;  /* 0x000000103b007819 */ /* 0x000fe200000006ff */
[----:B------:R-:W-:Y:S01]  /*5f20*/  FMUL R30, R47, R34 ;  /* 0x000000222f1e7220 */ /* 0x000fe20000400000 */
[----:B------:R-:W-:Y:S01]  /*5f30*/  LOP3.LUT R34, R58, 0xffff0000, RZ, 0xc0, !PT ;  /* 0xffff00003a227812 */ /* 0x000fe200078ec0ff */
[----:B------:R-:W-:Y:S01]  /*5f40*/  FFMA R7, R49, R32, R7 ;  /* 0x0000002031077223 */ /* 0x000fe20000000007 */
[----:B------:R-:W-:Y:S01]  /*5f50*/  LOP3.LUT R2, R59, 0xffff0000, RZ, 0xc0, !PT ;  /* 0xffff00003b027812 */ /* 0x000fe200078ec0ff */
[----:B------:R-:W-:Y:S01]  /*5f60*/  FFMA R4, R49, R33, R4 ;  /* 0x0000002131047223 */ /* 0x000fe20000000004 */
[----:B------:R-:W-:Y:S01]  /*5f70*/  FMUL R11, R47, R11 ;  /* 0x0000000b2f0b7220 */ /* 0x000fe20000400000 */
[----:B------:R-:W-:Y:S01]  /*5f80*/  FFMA R5, R49, R34, R5 ;  /* 0x0000002231057223 */ /* 0x000fe20000000005 */
[----:B------:R-:W-:Y:S01]  /*5f90*/  F2FP.BF16.F32.PACK_AB R53, R7, R3 ;  /* 0x000000030735723e */ /* 0x000fe200000010ff */
[C---:B------:R-:W-:Y:S01]  /*5fa0*/  FFMA R6, R49.reuse, R0, R6 ;  /* 0x0000000031067223 */ /* 0x040fe20000000006 */
[C---:B------:R-:W-:Y:S01]  /*5fb0*/  SHF.L.U32 R0, R60.reuse, 0x10, RZ ;  /* 0x000000103c007819 */ /* 0x040fe200000006ff */
[----:B------:R-:W-:Y:S01]  /*5fc0*/  FFMA R11, R49, R2, R11 ;  /* 0x00000002310b7223 */ /* 0x000fe2000000000b */
[----:B------:R-:W-:Y:S01]  /*5fd0*/  LOP3.LUT R2, R60, 0xffff0000, RZ, 0xc0, !PT ;  /* 0xffff00003c027812 */ /* 0x000fe200078ec0ff */
[----:B------:R-:W-:Y:S01]  /*5fe0*/  FMUL R15, R47, R15 ;  /* 0x0000000f2f0f7220 */ /* 0x000fe20000400000 */
[----:B------:R-:W-:Y:S01]  /*5ff0*/  SHF.L.U32 R3, R61, 0x10, RZ ;  /* 0x000000103d037819 */ /* 0x000fe200000006ff */
[----:B------:R-:W-:Y:S01]  /*6000*/  FFMA R8, R49, R0, R8 ;  /* 0x0000000031087223 */ /* 0x000fe20000000008 */
[----:B------:R-:W-:Y:S01]  /*6010*/  LOP3.LUT R0, R61, 0xffff0000, RZ, 0xc0, !PT ;  /* 0xffff00003d007812 */ /* 0x000fe200078ec0ff */
[C---:B------:R-:W-:Y:S01]  /*6020*/  FFMA R9, R49.reuse, R2, R9 ;  /* 0x0000000231097223 */ /* 0x040fe20000000009 */
[C---:B------:R-:W-:Y:S01]  /*6030*/  SHF.L.U32 R2, R62.reuse, 0x10, RZ ;  /* 0x000000103e027819 */ /* 0x040fe200000006ff */
[----:B------:R-:W-:Y:S01]  /*6040*/  FFMA R10, R49, R3, R10 ;  /* 0x00000003310a7223 */ /* 0x000fe2000000000a */
[----:B------:R-:W-:Y:S01]  /*6050*/  SHF.L.U32 R3, R63, 0x10, RZ ;  /* 0x000000103f037819 */ /* 0x000fe200000006ff */
[C---:B------:R-:W-:Y:S01]  /*6060*/  FFMA R15, R49.reuse, R0, R15 ;  /* 0x00000000310f7223 */ /* 0x040fe2000000000f */
[----:B------:R-:W-:Y:S01]  /*6070*/  LOP3.LUT R0, R62, 0xffff0000, RZ, 0xc0, !PT ;  /* 0xffff00003e007812 */ /* 0x000fe200078ec0ff */
[----:B------:R-:W-:Y:S01]  /*6080*/  FFMA R12, R49, R2, R12 ;  /* 0x00000002310c7223 */ /* 0x000fe2000000000c */
[C---:B----4-:R-:W-:Y:S01]  /*6090*/  SHF.L.U32 R2, R68.reuse, 0x10, RZ ;  /* 0x0000001044027819 */ /* 0x050fe200000006ff */
[----:B------:R-:W-:Y:S01]  /*60a0*/  FMUL R19, R47, R19 ;  /* 0x000000132f137220 */ /* 0x000fe20000400000 */
[----:B------:R-:W-:Y:S01]  /*60b0*/  F2FP.BF16.F32.PACK_AB R54, R5, R4 ;  /* 0x000000040536723e */ /* 0x000fe200000010ff */
[----:B------:R-:W-:Y:S01]  /*60c0*/  FFMA R13, R49, R0, R13 ;  /* 0x00000000310d7223 */ /* 0x000fe2000000000d */
[----:B------:R-:W-:Y:S01]  /*60d0*/  LOP3.LUT R0, R63, 0xffff0000, RZ, 0xc0, !PT ;  /* 0xffff00003f007812 */ /* 0x000fe200078ec0ff */
[----:B------:R-:W-:Y:S01]  /*60e0*/  FFMA R14, R49, R3, R14 ;  /* 0x00000003310e7223 */ /* 0x000fe2000000000e */
[----:B------:R-:W-:Y:S01]  /*60f0*/  LOP3.LUT R3, R68, 0xffff0000, RZ, 0xc0, !PT ;  /* 0xffff000044037812 */ /* 0x000fe200078ec0ff */
[----:B------:R-:W-:Y:S01]  /*6100*/  FMUL R23, R47, R23 ;  /* 0x000000172f177220 */ /* 0x000fe20000400000 */
[----:B------:R-:W-:Y:S01]  /*6110*/  F2FP.BF16.F32.PACK_AB R55, R11, R6 ;  /* 0x000000060b37723e */ /* 0x000fe200000010ff */
[----:B------:R-:W-:Y:S01]  /*6120*/  FFMA R19, R49, R0, R19 ;  /* 0x0000000031137223 */ /* 0x000fe20000000013 */
[----:B------:R-:W-:Y:S01]  /*6130*/  SHF.L.U32 R0, R69, 0x10, RZ ;  /* 0x0000001045007819 */ /* 0x000fe200000006ff */
[----:B------:R-:W-:Y:S01]  /*6140*/  FFMA R16, R49, R2, R16 ;  /* 0x0000000231107223 */ /* 0x000fe20000000010 */
[----:B------:R-:W-:Y:S01]  /*6150*/  LOP3.LUT R2, R69, 0xffff0000, RZ, 0xc0, !PT ;  /* 0xffff000045027812 */ /* 0x000fe200078ec0ff */
[----:B------:R-:W-:Y:S01]  /*6160*/  FFMA R17, R49, R3, R17 ;  /* 0x0000000331117223 */ /* 0x000fe20000000011 */
[----:B------:R-:W-:Y:S01]  /*6170*/  SHF.L.U32 R3, R71, 0x10, RZ ;  /* 0x0000001047037819 */ /* 0x000fe200000006ff */
        /* <DEDUP_REMOVED lines=15> */
[C---:B------:R-:W-:Y:S01]  /*6270*/  SHF.L.U32 R2, R78.reuse, 0x10, RZ ;  /* 0x000000104e027819 */ /* 0x040fe200000006ff */
[----:B------:R-:W-:Y:S01]  /*6280*/  FMUL R31, R47, R31 ;  /* 0x0000001f2f1f7220 */ /* 0x000fe20000400000 */
[----:B------:R-:W-:Y:S01]  /*6290*/  F2FP.BF16.F32.PACK_AB R8, R9, R8 ;  /* 0x000000080908723e */ /* 0x000fe200000010ff */
[----:B------:R1:W-:Y:S01]  /*62a0*/  STSM.16.M88.4 [R107+0x400], R52 ;  /* 0x000400346b007844 */ /* 0x0003e20000000200 */
        /* <DEDUP_REMOVED lines=8> */
[----:B------:R-:W-:Y:S01]  /*6330*/  LOP3.LUT R0, R79, 0xffff0000, RZ, 0xc0, !PT ;  /* 0xffff00004f007812 */ /* 0x000fe200078ec0ff */
[----:B------:R-:W-:Y:S01]  /*6340*/  FFMA R28, R49, R2, R28 ;  /* 0x00000002311c7223 */ /* 0x000fe2000000001c */
[----:B------:R-:W-:Y:S01]  /*6350*/  F2FP.BF16.F32.PACK_AB R11, R19, R14 ;  /* 0x0000000e130b723e */ /* 0x000fe200000010ff */
[----:B------:R-:W-:Y:S01]  /*6360*/  FFMA R29, R49, R3, R29 ;  /* 0x00000003311d7223 */ /* 0x000fe2000000001d */
[----:B------:R-:W-:Y:S01]  /*6370*/  F2FP.BF16.F32.PACK_AB R16, R17, R16 ;  /* 0x000000101110723e */ /* 0x000fe200000010ff */
[----:B------:R-:W-:Y:S01]  /*6380*/  FFMA R30, R49, R4, R30 ;  /* 0x00000004311e7223 */ /* 0x000fe2000000001e */
[----:B------:R-:W-:Y:S01]  /*6390*/  F2FP.BF16.F32.PACK_AB R17, R23, R18 ;  /* 0x000000121711723e */ /* 0x000fe200000010ff */
[----:B------:R1:W-:Y:S01]  /*63a0*/  STSM.16.M88.4 [R106+0x400], R8 ;  /* 0x000400086a007844 */ /* 0x0003e20000000200 */
[----:B------:R-:W-:Y:S01]  /*63b0*/  FFMA R35, R49, R0, R35 ;  /* 0x0000000031237223 */ /* 0x000fe20000000023 */
[----:B------:R-:W-:Y:S02]  /*63c0*/  F2FP.BF16.F32.PACK_AB R18, R21, R20 ;  /* 0x000000141512723e */ /* 0x000fe400000010ff */
[----:B------:R-:W-:Y:S02]  /*63d0*/  F2FP.BF16.F32.PACK_AB R19, R27, R22 ;  /* 0x000000161b13723e */ /* 0x000fe400000010ff */
[----:B------:R-:W-:Y:S02]  /*63e0*/  F2FP.BF16.F32.PACK_AB R24, R25, R24 ;  /* 0x000000181918723e */ /* 0x000fe400000010ff */
[----:B------:R-:W-:Y:S01]  /*63f0*/  F2FP.BF16.F32.PACK_AB R25, R31, R26 ;  /* 0x0000001a1f19723e */ /* 0x000fe200000010ff */
[----:B------:R1:W-:Y:S01]  /*6400*/  STSM.16.M88.4 [R108], R16 ;  /* 0x000000106c007844 */ /* 0x0003e20000000200 */
[----:B------:R-:W-:Y:S02]  /*6410*/  F2FP.BF16.F32.PACK_AB R26, R29, R28 ;  /* 0x0000001c1d1a723e */ /* 0x000fe400000010ff */
[----:B------:R-:W-:Y:S05]  /*6420*/  F2FP.BF16.F32.PACK_AB R27, R35, R30 ;  /* 0x0000001e231b723e */ /* 0x000fea00000010ff */
[----:B------:R1:W-:Y:S01]  /*6430*/  STSM.16.M88.4 [R109], R24 ;  /* 0x000000186d007844 */ /* 0x0003e20000000200 */
[----:B------:R-:W-:Y:S01]  /*6440*/  @!PT LDS RZ, [RZ] ;  /* 0x00000000fffff984 */ /* 0x000fe20000000800 */
[----:B------:R-:W-:Y:S01]  /*6450*/  @!PT LDS RZ, [RZ] ;  /* 0x00000000fffff984 */ /* 0x000fe20000000800 */
[----:B------:R-:W-:Y:S01]  /*6460*/  @!PT LDS RZ, [RZ] ;  /* 0x00000000fffff984 */ /* 0x000fe20000000800 */
[----:B------:R-:W-:Y:S01]  /*6470*/  @!PT LDS RZ, [RZ] ;  /* 0x00000000fffff984 */ /* 0x000fe20000000800 */
[----:B------:R2:W-:Y:S07]  /*6480*/  MEMBAR.ALL.CTA ;  /* 0x0000000000007992 */ /* 0x0005ee0000008000 */
[----:B--2---:R-:W2:Y:S02]  /*6490*/  FENCE.VIEW.ASYNC.S ;  /* 0x00000000000073c6 */ /* 0x004ea40000000000 */
[----:B--2---:R-:W-:Y:S06]  /*64a0*/  BAR.SYNC.DEFER_BLOCKING 0x1, 0x80 ;  /* 0x0042000000007b1d */ /* 0x004fec0000010000 */
[----:B------:R-:W-:Y:S05]  /*64b0*/  @P0 BRA `(.L_x_99) ;  /* 0x0000000000280947 */ /* 0x000fea0003800000 */
[----:B------:R-:W-:Y:S02]  /*64c0*/  UIADD3 UR4, UPT, UPT, UR48, 0x400, URZ ;  /* 0x0000040030047890 */ /* 0x000fe4000fffe0ff */
[----:B------:R-:W-:Y:S01]  /*64d0*/  UIADD3 UR6, UP0, UPT, UR52, 0x680, URZ ;  /* 0x0000068034067890 */ /* 0x000fe2000ff1e0ff */
[----:B------:R-:W-:Y:S03]  /*64e0*/  UMOV UR43, UR36 ;  /* 0x00000024002b7c82 */ /* 0x000fe60008000000 */
[----:B------:R-:W-:Y:S01]  /*64f0*/  MOV R94, UR4 ;  /* 0x00000004005e7c02 */ /* 0x000fe20008000f00 */
[----:B------:R-:W-:Y:S03]  /*6500*/  UIADD3.X UR7, UPT, UPT, URZ, UR53, URZ, UP0, !UPT ;  /* 0x00000035ff077290 */ /* 0x000fe600087fe4ff */
[----:B------:R-:W-:Y:S11]  /*6510*/  R2UR UR40, R94 ;  /* 0x000000005e2872ca */ /* 0x000ff600000e0000 */
[----:B------:R-:W-:Y:S02]  /*6520*/  @!UPT UIADD3 URZ, UPT, UPT, URZ, URZ, URZ ;  /* 0x000000fffffff290 */ /* 0x000fe4000fffe0ff */
[----:B------:R2:W-:Y:S01]  /*6530*/  UTMASTG.3D [UR40], [UR6] ;  /* 0x00000028060073b5 */ /* 0x0005e20008010000 */
[----:B------:R0:W-:Y:S01]  /*6540*/  UTMACMDFLUSH ;  /* 0x00000000000079b7 */ /* 0x0001e20000000000 */
[----:B--2---:R-:W-:Y:S04]  /*6550*/  DEPBAR.LE SB0, 0x1 ;  /* 0x000080400000791a */ /* 0x004fe80000000000 */
.L_x_99:
[----:B------:R-:W-:Y:S05]  /*6560*/  BSYNC.RECONVERGENT B0 ;  /* 0x0000000000007941 */ /* 0x000fea0003800200 */
.L_x_98:
[----:B------:R-:W-:Y:S01]  /*6570*/  BAR.SYNC.DEFER_BLOCKING 0x1, 0x80 ;  /* 0x0042000000007b1d */ /* 0x000fe20000010000 */
[----:B------:R-:W-:Y:S01]  /*6580*/  ISETP.NE.AND P1, PT, R105, RZ, PT ;  /* 0x000000ff6900720c */ /* 0x000fe20003f25270 */
[----:B------:R-:W-:Y:S01]  /*6590*/  UISETP.NE.AND UP0, UPT, UR49, URZ, UPT ;  /* 0x000000ff3100728c */ /* 0x000fe2000bf05270 */
[----:B------:R-:W-:Y:S11]  /*65a0*/  LEA R2, R65, UR48, 0x3 ;  /* 0x0000003041027c11 */ /* 0x000ff6000f8e18ff */
[----:B------:R-:W-:Y:S01]  /*65b0*/  @P1 SHF.L.U32 R3, R98, 0x1f, RZ ;  /* 0x0000001f62031819 */ /* 0x000fe200000006ff */
[----:B------:R-:W-:Y:S06]  /*65c0*/  BRA.U !UP0, `(.L_x_100) ;  /* 0x0000000108247547 */ /* 0x000fec000b800000 */
[----:B------:R-:W-:Y:S01]  /*65d0*/  IMAD.U32 R4, RZ, RZ, UR51 ;  /* 0x00000033ff047e24 */ /* 0x000fe2000f8e00ff */
[----:B------:R-:W-:Y:S01]  /*65e0*/  MOV R0, UR37 ;  /* 0x0000002500007c02 */ /* 0x000fe20008000f00 */
[----:B------:R-:W-:Y:S03]  /*65f0*/  UIADD3 UR51, UPT, UPT, UR51, 0x1, URZ ;  /* 0x0000000133337890 */ /* 0x000fe6000fffe0ff */
[----:B------:R-:W-:Y:S01]  /*6600*/  @P1 LEA R4, R4, UR48, 0x3 ;  /* 0x0000003004041c11 */ /* 0x000fe2000f8e18ff */
[----:B------:R-:W-:Y:S04]  /*6610*/  UISETP.NE.AND UP0, UPT, UR51, 0x4, UPT ;  /* 0x000000043300788c */ /* 0x000fe8000bf05270 */
[----:B------:R-:W-:Y:S01]  /*6620*/  @P1 VIADD R4, R4, 0x60 ;  /* 0x0000006004041836 */ /* 0x000fe20000000000 */
[----:B------:R-:W-:Y:S04]  /*6630*/  USEL UR51, UR51, URZ, UP0 ;  /* 0x000000ff33337287 */ /* 0x000fe80008000000 */
[----:B------:R-:W-:Y:S04]  /*6640*/  @P1 PRMT R0, R0, 0x654, R4 ;  /* 0x0000065400001816 */ /* 0x000fe80000000004 */
[----:B------:R2:W-:Y:S04]  /*6650*/  @P1 SYNCS.ARRIVE.TRANS64.RED.A1T0 RZ, [R0+URZ], RZ ;  /* 0x000000ff00ff19a7 */ /* 0x0005e800081004ff */
.L_x_100:
[----:B------:R-:W3:Y:S01]  /*6660*/  @P1 SYNCS.PHASECHK.TRANS64.TRYWAIT P0, [R2+URZ+0x40], R3 ;  /* 0x00004003020015a7 */ /* 0x000ee200080011ff */
[----:B------:R-:W-:Y:S01]  /*6670*/  BSSY B1, `(.L_x_101) ;  /* 0x0000017000017945 */ /* 0x000fe20003800000 */
[----:B---3--:R-:W-:Y:S03]  /*6680*/  @P1 SEL R67, RZ, 0x1, !P0 ;  /* 0x00000001ff431807 */ /* 0x008fe60004000000 */
[----:B------:R-:W-:Y:S05]  /*6690*/  @!P1 BRA `(.L_x_102) ;  /* 0x0000000000509947 */ /* 0x000fea0003800000 */
[----:B------:R-:W-:Y:S01]  /*66a0*/  ISETP.NE.AND P1, PT, R72, RZ, PT ;  /* 0x000000ff4800720c */ /* 0x000fe20003f25270 */
[----:B------:R-:W-:Y:S01]  /*66b0*/  BSSY B0, `(.L_x_103) ;  /* 0x000000a000007945 */ /* 0x000fe20003800000 */
[----:B------:R-:W-:Y:S11]  /*66c0*/  ISETP.NE.AND P0, PT, R67, RZ, PT ;  /* 0x000000ff4300720c */ /* 0x000ff60003f05270 */
[----:B------:R-:W-:Y:S04]  /*66d0*/  @P1 IMAD R5, R65, 0x2000, R66 ;  /* 0x0000200041051824 */ /* 0x000fe800078e0242 */
[----:B------:R-:W-:Y:S05]  /*66e0*/  @P1 VIADD R4, R5, UR48 ;  /* 0x0000003005041c36 */ /* 0x000fea0008000000 */
[----:B------:R-:W-:Y:S01]  /*66f0*/  @P1 IADD3 R3, PT, PT, R73, R4, RZ ;  /* 0x0000000449031210 */ /* 0x000fe20007ffe0ff */
[----:B------:R-:W-:Y:S01]  /*6700*/  @P1 IMAD.IADD R4, R99, 0x1, R4 ;  /* 0x0000000163041824 */ /* 0x000fe200078e0204 */
[----:B------:R-:W-:Y:S06]  /*6710*/  @P0 BRA `(.L_x_104) ;  /* 0x00000000000c0947 */ /* 0x000fec0003800000 */
[----:B--2---:R-:W-:Y:S04]  /*6720*/  SHF.L.U32 R0, R98, 0x1f, RZ ;  /* 0x0000001f62007819 */ /* 0x004fe800000006ff */
[----:B------:R-:W2:Y:S02]  /*6730*/  SYNCS.PHASECHK.TRANS64.TRYWAIT P0, [R2+URZ+0x40], R0 ;  /* 0x00004000020075a7 */ /* 0x000ea400080011ff */
[----:B--2---:R-:W-:Y:S05]  /*6740*/  @!P0 BRA `(.L_x_105) ;  /* 0x0000003000748947 */ /* 0x004fea0003800000 */
.L_x_104:
[----:B------:R-:W-:Y:S05]  /*6750*/  BSYNC B0 ;  /* 0x0000000000007941 */ /* 0x000fea0003800000 */
.L_x_103:
[----:B------:R-:W-:Y:S02]  /*6760*/  ISETP.NE.AND P0, PT, R72, RZ, PT ;  /* 0x000000ff4800720c */ /* 0x000fe40003f05270 */
[----:B------:R-:W-:Y:S11]  /*6770*/  IADD3 R65, PT, PT, R65, 0x1, RZ ;  /* 0x0000000141417810 */ /* 0x000ff60007ffe0ff */
[----:B--2---:R-:W-:Y:S01]  /*6780*/  @P0 IMAD.IADD R0, R99, 0x1, R3 ;  /* 0x0000000163000824 */ /* 0x004fe200078e0203 */
[----:B------:R-:W-:Y:S05]  /*6790*/  @P0 WARPSYNC.ALL ;  /* 0x0000000000000948 */ /* 0x000fea0003800000 */
[----:B------:R3:W4:Y:S04]  /*67a0*/  @P0 LDSM.16.M88.4 R56, [R5+UR48+0x400] ;  /* 0x000400300538083b */ /* 0x0007280008000200 */
[----:B------:R3:W2:Y:S04]  /*67b0*/  @P0 LDSM.16.M88.4 R60, [R4+0x400] ;  /* 0x00040000043c083b */ /* 0x0006a80000000200 */
[----:B------:R3:W1:Y:S04]  /*67c0*/  @P0 LDSM.16.M88.4 R68, [R3+0x400] ;  /* 0x000400000344083b */ /* 0x0006680000000200 */
[----:B------:R3:W1:Y:S02]  /*67d0*/  @P0 LDSM.16.M88.4 R76, [R0+0x400] ;  /* 0x00040000004c083b */ /* 0x0006640000000200 */
.L_x_102:
[----:B------:R-:W-:Y:S05]  /*67e0*/  BSYNC B1 ;  /* 0x0000000000017941 */ /* 0x000fea0003800000 */
.L_x_101:
[----:B--23--:R-:W-:Y:S05]  /*67f0*/  VIADD R0, R48, 0x40 ;  /* 0x0000004030007836 */ /* 0x00cfea0000000000 */
[----:B------:R-:W-:Y:S04]  /*6800*/  SHF.R.U32.HI R0, RZ, 0x15, R0 ;  /* 0x00000015ff007819 */ /* 0x000fe80000011600 */
[----:B------:R-:W-:Y:S11]  /*6810*/  LOP3.LUT P0, RZ, R0, 0x3, R93, 0x48, !PT ;  /* 0x0000000300ff7812 */ /* 0x000ff6000780485d */
[----:B------:R-:W-:Y:S02]  /*6820*/  @!UPT UIADD3 URZ, UPT, UPT, URZ, URZ, URZ ;  /* 0x000000fffffff290 */ /* 0x000fe4000fffe0ff */
[----:B------:R-:W-:Y:S05]  /*6830*/  @!P0 BRA `(.L_x_106) ;  /* 0x0000000000408947 */ /* 0x000fea0003800000 */
[----:B------:R-:W2:Y:S01]  /*6840*/  LDCU.64 UR8, c[0x4][0x70] ;  /* 0x01000e00ff0877ac */ /* 0x000ea20008000a00 */
[----:B------:R-:W-:Y:S01]  /*6850*/  MOV R3, 0x0 ;  /* 0x0000000000037802 */ /* 0x000fe20000000f00 */
[----:B------:R-:W-:Y:S02]  /*6860*/  HFMA2 R12, -RZ, RZ, 0, 5.9604644775390625e-08 ;  /* 0x00000001ff0c7431 */ /* 0x000fe400000001ff */
[----:B-1----:R-:W-:Y:S02]  /*6870*/  IMAD.MOV.U32 R8, RZ, RZ, 0x192 ;  /* 0x00000192ff087424 */ /* 0x002fe400078e00ff */
[----:B------:R-:W-:Y:S01]  /*6880*/  IMAD.MOV.U32 R13, RZ, RZ, RZ ;  /* 0x000000ffff0d7224 */ /* 0x000fe200078e00ff */
[----:B------:R-:W1:Y:S01]  /*6890*/  LDCU.64 UR6, c[0x4][0x78] ;  /* 0x01000f00ff0677ac */ /* 0x000e620008000a00 */
[----:B------:R-:W3:Y:S01]  /*68a0*/  LDC.64 R2, c[0x4][R3] ;  /* 0x0100000003027b82 */ /* 0x000ee20000000a00 */
[----:B------:R-:W5:Y:S01]  /*68b0*/  LDCU.64 UR4, c[0x4][0x10] ;  /* 0x01000200ff0477ac */ /* 0x000f620008000a00 */
[----:B--2---:R-:W-:Y:S01]  /*68c0*/  MOV R5, UR9 ;  /* 0x0000000900057c02 */ /* 0x004fe20008000f00 */
[----:B------:R-:W-:Y:S01]  /*68d0*/  IMAD.U32 R4, RZ, RZ, UR8 ;  /* 0x00000008ff047e24 */ /* 0x000fe2000f8e00ff */
[----:B-1----:R-:W-:Y:S01]  /*68e0*/  MOV R7, UR7 ;  /* 0x0000000700077c02 */ /* 0x002fe20008000f00 */
[----:B------:R-:W-:Y:S01]  /*68f0*/  IMAD.U32 R6, RZ, RZ, UR6 ;  /* 0x00000006ff067e24 */ /* 0x000fe2000f8e00ff */
[----:B-----5:R-:W-:Y:S01]  /*6900*/  MOV R11, UR5 ;  /* 0x00000005000b7c02 */ /* 0x020fe20008000f00 */
[----:B------:R-:W-:Y:S02]  /*6910*/  IMAD.U32 R10, RZ, RZ, UR4 ;  /* 0x00000004ff0a7e24 */ /* 0x000fe4000f8e00ff */
[----:B------:R-:W-:Y:S07]  /*6920*/  LEPC R20, `(.L_x_106) ;  /* 0x000000001014794e */ /* 0x000fee0000000000 */
[----:B---34-:R-:W-:Y:S05]  /*6930*/  CALL.ABS.NOINC R2 ;  /* 0x0000000002007343 */ /* 0x018fea0003c00000 */
.L_x_106:
[----:B------:R-:W-:Y:S01]  /*6940*/  ISETP.NE.AND P6, PT, R105, RZ, PT ;  /* 0x000000ff6900720c */ /* 0x000fe20003fc5270 */
[----:B------:R-:W-:Y:S05]  /*6950*/  WARPSYNC.ALL ;  /* 0x0000000000007948 */ /* 0x000fea0003800000 */
[----:B------:R-:W-:Y:S01]  /*6960*/  R2UR UR4, R48 ;  /* 0x00000000300472ca */ /* 0x000fe200000e0000 */
[----:B------:R-:W-:Y:S01]  /*6970*/  BSSY.RECONVERGENT B0, `(.L_x_107) ;  /* 0x000008f000007945 */ /* 0x000fe20003800200 */
[----:B------:R-:W-:Y:S02]  /*6980*/  MOV R50, UR51 ;  /* 0x0000003300327c02 */ /* 0x000fe40008000f00 */
[----:B----4-:R-:W-:Y:S02]  /*6990*/  SHF.L.U32 R3, R56, 0x10, RZ ;  /* 0x0000001038037819 */ /* 0x010fe400000006ff */
[----:B------:R-:W-:Y:S02]  /*69a0*/  MOV R74, UR37 ;  /* 0x00000025004a7c02 */ /* 0x000fe40008000f00 */
[----:B------:R-:W-:Y:S02]  /*69b0*/  @P6 LEA R50, R50, UR48, 0x3 ;  /* 0x0000003032326c11 */ /* 0x000fe4000f8e18ff */
[----:B------:R-:W-:Y:S02]  /*69c0*/  LOP3.LUT R51, R57, 0xffff0000, RZ, 0xc0, !PT ;  /* 0xffff000039337812 */ /* 0x000fe400078ec0ff */
[----:B------:R-:W-:Y:S01]  /*69d0*/  @P6 IADD3 R50, PT, PT, R50, 0x60, RZ ;  /* 0x0000006032326810 */ /* 0x000fe20007ffe0ff */
[----:B-1----:R-:W1:Y:S01]  /*69e0*/  LDTM.16dp256bit.x8 R4, tmem[UR4+0x40] ;  /* 0x00004004000479ee */ /* 0x002e6200081a0000 */
[----:B------:R-:W-:Y:S02]  /*69f0*/  ISETP.NE.AND P0, PT, R101, RZ, PT ;  /* 0x000000ff6500720c */ /* 0x000fe40003f05270 */
[----:B------:R-:W-:Y:S02]  /*6a00*/  @P6 PRMT R74, R74, 0x654, R50 ;  /* 0x000006544a4a6816 */ /* 0x000fe40000000032 */
[----:B------:R-:W-:Y:S01]  /*6a10*/  SHF.L.U32 R50, R57, 0x10, RZ ;  /* 0x0000001039327819 */ /* 0x000fe200000006ff */
[C---:B-1----:R-:W-:Y:S01]  /*6a20*/  FMUL R0, R47.reuse, R4 ;  /* 0x000000042f007220 */ /* 0x042fe20000400000 */
[----:B------:R-:W-:Y:S01]  /*6a30*/  LOP3.LUT R4, R56, 0xffff0000, RZ, 0xc0, !PT ;  /* 0xffff000038047812 */ /* 0x000fe200078ec0ff */
[C---:B------:R-:W-:Y:S01]  /*6a40*/  FMUL R2, R47.reuse, R5 ;  /* 0x000000052f027220 */ /* 0x040fe20000400000 */
[----:B------:R-:W-:Y:S01]  /*6a50*/  FMUL R7, R47, R7 ;  /* 0x000000072f077220 */ /* 0x000fe20000400000 */
[----:B------:R-:W-:Y:S01]  /*6a60*/  FFMA R0, R49, R3, R0 ;  /* 0x0000000331007223 */ /* 0x000fe20000000000 */
[----:B------:R-:W-:Y:S01]  /*6a70*/  FMUL R3, R47, R6 ;  /* 0x000000062f037220 */ /* 0x000fe20000400000 */
[----:B------:R-:W-:Y:S01]  /*6a80*/  FFMA R2, R49, R4, R2 ;  /* 0x0000000431027223 */ /* 0x000fe20000000002 */
[C---:B------:R-:W-:Y:S01]  /*6a90*/  FMUL R4, R47.reuse, R8 ;  /* 0x000000082f047220 */ /* 0x040fe20000400000 */
[C---:B------:R-:W-:Y:S01]  /*6aa0*/  FMUL R8, R47.reuse, R12 ;  /* 0x0000000c2f087220 */ /* 0x040fe20000400000 */
[C---:B------:R-:W-:Y:S01]  /*6ab0*/  FMUL R12, R47.reuse, R16 ;  /* 0x000000102f0c7220 */ /* 0x040fe20000400000 */
[C---:B------:R-:W-:Y:S01]  /*6ac0*/  FMUL R16, R47.reuse, R20 ;  /* 0x000000142f107220 */ /* 0x040fe20000400000 */
[----:B------:R-:W-:Y:S01]  /*6ad0*/  F2FP.BF16.F32.PACK_AB R52, R2, R0 ;  /* 0x000000000234723e */ /* 0x000fe200000010ff */
[C---:B------:R-:W-:Y:S01]  /*6ae0*/  FMUL R20, R47.reuse, R24 ;  /* 0x000000182f147220 */ /* 0x040fe20000400000 */
[C---:B------:R-:W-:Y:S01]  /*6af0*/  LOP3.LUT R0, R58.reuse, 0xffff0000, RZ, 0xc0, !PT ;  /* 0xffff00003a007812 */ /* 0x040fe200078ec0ff */
[----:B------:R-:W-:Y:S01]  /*6b00*/  FMUL R24, R47, R28 ;  /* 0x0000001c2f187220 */ /* 0x000fe20000400000 */
[----:B------:R-:W-:Y:S01]  /*6b10*/  SHF.L.U32 R2, R59, 0x10, RZ ;  /* 0x000000103b027819 */ /* 0x000fe200000006ff */
[C---:B------:R-:W-:Y:S01]  /*6b20*/  FMUL R28, R47.reuse, R32 ;  /* 0x000000202f1c7220 */ /* 0x040fe20000400000 */
[----:B------:R-:W-:Y:S01]  /*6b30*/  SHF.L.U32 R32, R58, 0x10, RZ ;  /* 0x000000103a207819 */ /* 0x000fe200000006ff */
[----:B------:R-:W-:Y:S01]  /*6b40*/  FMUL R5, R47, R9 ;  /* 0x000000092f057220 */ /* 0x000fe20000400000 */
[C---:B------:R-:W-:Y:S01]  /*6b50*/  FFMA R3, R49.reuse, R50, R3 ;  /* 0x0000003231037223 */ /* 0x040fe20000000003 */
[----:B------:R-:W-:Y:S01]  /*6b60*/  FFMA R7, R49, R51, R7 ;  /* 0x0000003331077223 */ /* 0x000fe20000000007 */
[----:B------:R-:W-:Y:S01]  /*6b70*/  FMUL R6, R47, R10 ;  /* 0x0000000a2f067220 */ /* 0x000fe20000400000 */
[----:B------:R-:W-:Y:S01]  /*6b80*/  FFMA R4, R49, R32, R4 ;  /* 0x0000002031047223 */ /* 0x000fe20000000004 */
[----:B------:R-:W-:Y:S01]  /*6b90*/  LOP3.LUT R32, R59, 0xffff0000, RZ, 0xc0, !PT ;  /* 0xffff00003b207812 */ /* 0x000fe200078ec0ff */
[----:B------:R-:W-:Y:S01]  /*6ba0*/  FFMA R5, R49, R0, R5 ;  /* 0x0000000031057223 */ /* 0x000fe20000000005 */
[C---:B------:R-:W-:Y:S01]  /*6bb0*/  SHF.L.U32 R0, R60.reuse, 0x10, RZ ;  /* 0x000000103c007819 */ /* 0x040fe200000006ff */
[----:B------:R-:W-:Y:S01]  /*6bc0*/  FMUL R11, R47, R11 ;  /* 0x0000000b2f0b7220 */ /* 0x000fe20000400000 */
[----:B------:R-:W-:Y:S01]  /*6bd0*/  F2FP.BF16.F32.PACK_AB R53, R7, R3 ;  /* 0x000000030735723e */ /* 0x000fe200000010ff */
[C---:B------:R-:W-:Y:S01]  /*6be0*/  FFMA R6, R49.reuse, R2, R6 ;  /* 0x0000000231067223 */ /* 0x040fe20000000006 */
[----:B------:R-:W-:Y:S01]  /*6bf0*/  LOP3.LUT R2, R60, 0xffff0000, RZ, 0xc0, !PT ;  /* 0xffff00003c027812 */ /* 0x000fe200078ec0ff */
[----:B------:R-:W-:Y:S01]  /*6c00*/  FFMA R11, R49, R32, R11 ;  /* 0x00000020310b7223 */ /* 0x000fe2000000000b */
[----:B------:R-:W-:Y:S01]  /*6c10*/  SHF.L.U32 R3, R61, 0x10, RZ ;  /* 0x000000103d037819 */ /* 0x000fe200000006ff */
[----:B------:R-:W-:Y:S01]  /*6c20*/  FFMA R8, R49, R0, R8 ;  /* 0x0000000031087223 */ /* 0x000fe20000000008 */
[----:B------:R-:W-:Y:S01]  /*6c30*/  LOP3.LUT R0, R61, 0xffff0000, RZ, 0xc0, !PT ;  /* 0xffff00003d007812 */ /* 0x000fe200078ec0ff */
[----:B------:R-:W-:Y:S01]  /*6c40*/  FMUL R9, R47, R13 ;  /* 0x0000000d2f097220 */ /* 0x000fe20000400000 */
[----:B------:R-:W-:Y:S01]  /*6c50*/  F2FP.BF16.F32.PACK_AB R54, R5, R4 ;  /* 0x000000040536723e */ /* 0x000fe200000010ff */
[----:B------:R-:W-:Y:S01]  /*6c60*/  FMUL R10, R47, R14 ;  /* 0x0000000e2f0a7220 */ /* 0x000fe20000400000 */
[----:B------:R-:W-:Y:S01]  /*6c70*/  SHF.L.U32 R4, R77, 0x10, RZ ;  /* 0x000000104d047819 */ /* 0x000fe200000006ff */
[----:B------:R-:W-:Y:S01]  /*6c80*/  FMUL R15, R47, R15 ;  /* 0x0000000f2f0f7220 */ /* 0x000fe20000400000 */
[----:B------:R-:W-:Y:S01]  /*6c90*/  F2FP.BF16.F32.PACK_AB R55, R11, R6 ;  /* 0x000000060b37723e */ /* 0x000fe200000010ff */
[C---:B------:R-:W-:Y:S01]  /*6ca0*/  FFMA R9, R49.reuse, R2, R9 ;  /* 0x0000000231097223 */ /* 0x040fe20000000009 */
[C---:B------:R-:W-:Y:S01]  /*6cb0*/  SHF.L.U32 R2, R62.reuse, 0x10, RZ ;  /* 0x000000103e027819 */ /* 0x040fe200000006ff */
[C---:B------:R-:W-:Y:S01]  /*6cc0*/  FFMA R10, R49.reuse, R3, R10 ;  /* 0x00000003310a7223 */ /* 0x040fe2000000000a */
[----:B------:R-:W-:Y:S01]  /*6cd0*/  LOP3.LUT R3, R62, 0xffff0000, RZ, 0xc0, !PT ;  /* 0xffff00003e037812 */ /* 0x000fe200078ec0ff */
[----:B------:R-:W-:Y:S01]  /*6ce0*/  FFMA R15, R49, R0, R15 ;  /* 0x00000000310f7223 */ /* 0x000fe2000000000f */
[----:B------:R-:W-:Y:S01]  /*6cf0*/  SHF.L.U32 R0, R63, 0x10, RZ ;  /* 0x000000103f007819 */ /* 0x000fe200000006ff */
[----:B------:R-:W-:Y:S01]  /*6d00*/  FMUL R13, R47, R17 ;  /* 0x000000112f0d7220 */ /* 0x000fe20000400000 */
[----:B------:R-:W-:Y:S01]  /*6d10*/  F2FP.BF16.F32.PACK_AB R8, R9, R8 ;  /* 0x000000080908723e */ /* 0x000fe200000010ff */
[----:B------:R-:W-:Y:S01]  /*6d20*/  FMUL R14, R47, R18 ;  /* 0x000000122f0e7220 */ /* 0x000fe20000400000 */
[----:B------:R-:W-:Y:S01]  /*6d30*/  LOP3.LUT R5, R79, 0xffff0000, RZ, 0xc0, !PT ;  /* 0xffff00004f057812 */ /* 0x000fe200078ec0ff */
[----:B------:R-:W-:Y:S01]  /*6d40*/  FFMA R12, R49, R2, R12 ;  /* 0x00000002310c7223 */ /* 0x000fe2000000000c */
[----:B------:R-:W-:Y:S01]  /*6d50*/  LOP3.LUT R2, R63, 0xffff0000, RZ, 0xc0, !PT ;  /* 0xffff00003f027812 */ /* 0x000fe200078ec0ff */
[----:B------:R-:W-:Y:S01]  /*6d60*/  FFMA R13, R49, R3, R13 ;  /* 0x00000003310d7223 */ /* 0x000fe2000000000d */
[----:B------:R-:W-:Y:S01]  /*6d70*/  SHF.L.U32 R3, R69, 0x10, RZ ;  /* 0x0000001045037819 */ /* 0x000fe200000006ff */
[----:B------:R-:W-:Y:S01]  /*6d80*/  FFMA R14, R49, R0, R14 ;  /* 0x00000000310e7223 */ /* 0x000fe2000000000e */
[C---:B------:R-:W-:Y:S01]  /*6d90*/  SHF.L.U32 R0, R68.reuse, 0x10, RZ ;  /* 0x0000001044007819 */ /* 0x040fe200000006ff */
[----:B------:R-:W-:Y:S01]  /*6da0*/  FMUL R19, R47, R19 ;  /* 0x000000132f137220 */ /* 0x000fe20000400000 */
[----:B------:R-:W-:Y:S01]  /*6db0*/  F2FP.BF16.F32.PACK_AB R9, R15, R10 ;  /* 0x0000000a0f09723e */ /* 0x000fe200000010ff */
[----:B------:R-:W-:Y:S01]  /*6dc0*/  FMUL R17, R47, R21 ;  /* 0x000000152f117220 */ /* 0x000fe20000400000 */
[----:B------:R-:W-:Y:S01]  /*6dd0*/  F2FP.BF16.F32.PACK_AB R10, R13, R12 ;  /* 0x0000000c0d0a723e */ /* 0x000fe200000010ff */
[C---:B------:R-:W-:Y:S01]  /*6de0*/  FFMA R19, R49.reuse, R2, R19 ;  /* 0x0000000231137223 */ /* 0x040fe20000000013 */
[----:B------:R-:W-:Y:S01]  /*6df0*/  LOP3.LUT R2, R68, 0xffff0000, RZ, 0xc0, !PT ;  /* 0xffff000044027812 */ /* 0x000fe200078ec0ff */
[----:B------:R-:W-:Y:S01]  /*6e00*/  FFMA R16, R49, R0, R16 ;  /* 0x0000000031107223 */ /* 0x000fe20000000010 */
[----:B------:R-:W-:Y:S01]  /*6e10*/  LOP3.LUT R0, R69, 0xffff0000, RZ, 0xc0, !PT ;  /* 0xffff000045007812 */ /* 0x000fe200078ec0ff */
[----:B------:R-:W-:Y:S01]  /*6e20*/  FMUL R18, R47, R22 ;  /* 0x000000162f127220 */ /* 0x000fe20000400000 */
[----:B------:R-:W-:Y:S01]  /*6e30*/  F2FP.BF16.F32.PACK_AB R11, R19, R14 ;  /* 0x0000000e130b723e */ /* 0x000fe200000010ff */
[----:B------:R-:W-:Y:S01]  /*6e40*/  FMUL R23, R47, R23 ;  /* 0x000000172f177220 */ /* 0x000fe20000400000 */
[C---:B------:R-:W-:Y:S01]  /*6e50*/  FFMA R17, R49.reuse, R2, R17 ;  /* 0x0000000231117223 */ /* 0x040fe20000000011 */
[C---:B------:R-:W-:Y:S01]  /*6e60*/  SHF.L.U32 R2, R70.reuse, 0x10, RZ ;  /* 0x0000001046027819 */ /* 0x040fe200000006ff */
[----:B------:R-:W-:Y:S01]  /*6e70*/  FFMA R18, R49, R3, R18 ;  /* 0x0000000331127223 */ /* 0x000fe20000000012 */
[----:B------:R-:W-:Y:S01]  /*6e80*/  SHF.L.U32 R3, R71, 0x10, RZ ;  /* 0x0000001047037819 */ /* 0x000fe200000006ff */
[----:B------:R-:W-:Y:S01]  /*6e90*/  FFMA R23, R49, R0, R23 ;  /* 0x0000000031177223 */ /* 0x000fe20000000017 */
[----:B------:R-:W-:Y:S01]  /*6ea0*/  LOP3.LUT R0, R70, 0xffff0000, RZ, 0xc0, !PT ;  /* 0xffff000046007812 */ /* 0x000fe200078ec0ff */
[----:B------:R-:W-:Y:S01]  /*6eb0*/  FMUL R21, R47, R25 ;  /* 0x000000192f157220 */ /* 0x000fe20000400000 */
[----:B------:R-:W-:Y:S01]  /*6ec0*/  F2FP.BF16.F32.PACK_AB R16, R17, R16 ;  /* 0x000000101110723e */ /* 0x000fe200000010ff */
[----:B------:R-:W-:Y:S01]  /*6ed0*/  FMUL R22, R47, R26 ;  /* 0x0000001a2f167220 */ /* 0x000fe20000400000 */
[----:B------:R-:W-:Y:S01]  /*6ee0*/  F2FP.BF16.F32.PACK_AB R17, R23, R18 ;  /* 0x000000121711723e */ /* 0x000fe200000010ff */
[C---:B------:R-:W-:Y:S01]  /*6ef0*/  FFMA R20, R49.reuse, R2, R20 ;  /* 0x0000000231147223 */ /* 0x040fe20000000014 */
[C---:B------:R-:W-:Y:S01]  /*6f00*/  SHF.L.U32 R2, R76.reuse, 0x10, RZ ;  /* 0x000000104c027819 */ /* 0x040fe200000006ff */
[----:B------:R1:W-:Y:S01]  /*6f10*/  STSM.16.M88.4 [R107+0x2400], R52 ;  /* 0x002400346b007844 */ /* 0x0003e20000000200 */
[----:B------:R-:W-:Y:S01]  /*6f20*/  FFMA R21, R49, R0, R21 ;  /* 0x0000000031157223 */ /* 0x000fe20000000015 */
[----:B------:R-:W-:Y:S01]  /*6f30*/  LOP3.LUT R0, R71, 0xffff0000, RZ, 0xc0, !PT ;  /* 0xffff000047007812 */ /* 0x000fe200078ec0ff */
[----:B------:R-:W-:Y:S01]  /*6f40*/  FFMA R22, R49, R3, R22 ;  /* 0x0000000331167223 */ /* 0x000fe20000000016 */
[----:B------:R-:W-:Y:S04]  /*6f50*/  LOP3.LUT R3, R76, 0xffff0000, RZ, 0xc0, !PT ;  /* 0xffff00004c037812 */ /* 0x000fe800078ec0ff */
[----:B------:R1:W-:Y:S01]  /*6f60*/  STSM.16.M88.4 [R106+0x2400], R8 ;  /* 0x002400086a007844 */ /* 0x0003e20000000200 */
[----:B------:R-:W-:Y:S01]  /*6f70*/  F2FP.BF16.F32.PACK_AB R18, R21, R20 ;  /* 0x000000141512723e */ /* 0x000fe200000010ff */
[C---:B------:R-:W-:Y:S01]  /*6f80*/  FMUL R27, R47.reuse, R27 ;  /* 0x0000001b2f1b7220 */ /* 0x040fe20000400000 */
[C---:B------:R-:W-:Y:S01]  /*6f90*/  FMUL R25, R47.reuse, R29 ;  /* 0x0000001d2f197220 */ /* 0x040fe20000400000 */
[C---:B------:R-:W-:Y:S01]  /*6fa0*/  FMUL R26, R47.reuse, R30 ;  /* 0x0000001e2f1a7220 */ /* 0x040fe20000400000 */
[----:B------:R-:W-:Y:S01]  /*6fb0*/  FMUL R31, R47, R31 ;  /* 0x0000001f2f1f7220 */ /* 0x000fe20000400000 */
[----:B------:R-:W-:Y:S01]  /*6fc0*/  FFMA R27, R49, R0, R27 ;  /* 0x00000000311b7223 */ /* 0x000fe2000000001b */
[----:B------:R-:W-:Y:S01]  /*6fd0*/  LOP3.LUT R0, R77, 0xffff0000, RZ, 0xc0, !PT ;  /* 0xffff00004d007812 */ /* 0x000fe200078ec0ff */
[C---:B------:R-:W-:Y:S01]  /*6fe0*/  FFMA R24, R49.reuse, R2, R24 ;  /* 0x0000000231187223 */ /* 0x040fe20000000018 */
[C---:B------:R-:W-:Y:S01]  /*6ff0*/  FFMA R25, R49.reuse, R3, R25 ;  /* 0x0000000331197223 */ /* 0x040fe20000000019 */
[C---:B------:R-:W-:Y:S01]  /*7000*/  SHF.L.U32 R2, R78.reuse, 0x10, RZ ;  /* 0x000000104e027819 */ /* 0x040fe200000006ff */
[----:B------:R-:W-:Y:S01]  /*7010*/  FFMA R26, R49, R4, R26 ;  /* 0x00000004311a7223 */ /* 0x000fe2000000001a */
[----:B------:R-:W-:Y:S01]  /*7020*/  LOP3.LUT R3, R78, 0xffff0000, RZ, 0xc0, !PT ;  /* 0xffff00004e037812 */ /* 0x000fe200078ec0ff */
[----:B------:R-:W-:Y:S01]  /*7030*/  FMUL R29, R47, R33 ;  /* 0x000000212f1d7220 */ /* 0x000fe20000400000 */
[----:B------:R-:W-:Y:S01]  /*7040*/  SHF.L.U32 R4, R79, 0x10, RZ ;  /* 0x000000104f047819 */ /* 0x000fe200000006ff */
[----:B------:R-:W-:Y:S01]  /*7050*/  FMUL R30, R47, R34 ;  /* 0x000000222f1e7220 */ /* 0x000fe20000400000 */
[----:B------:R-:W-:Y:S01]  /*7060*/  FFMA R31, R49, R0, R31 ;  /* 0x00000000311f7223 */ /* 0x000fe2000000001f */
[----:B------:R-:W-:Y:S01]  /*7070*/  FMUL R35, R47, R35 ;  /* 0x000000232f237220 */ /* 0x000fe20000400000 */
[C---:B------:R-:W-:Y:S01]  /*7080*/  FFMA R28, R49.reuse, R2, R28 ;  /* 0x00000002311c7223 */ /* 0x040fe2000000001c */
[C---:B------:R-:W-:Y:S01]  /*7090*/  FFMA R29, R49.reuse, R3, R29 ;  /* 0x00000003311d7223 */ /* 0x040fe2000000001d */
[C---:B------:R-:W-:Y:S01]  /*70a0*/  FFMA R30, R49.reuse, R4, R30 ;  /* 0x00000004311e7223 */ /* 0x040fe2000000001e */
[----:B------:R-:W-:Y:S01]  /*70b0*/  FFMA R35, R49, R5, R35 ;  /* 0x0000000531237223 */ /* 0x000fe20000000023 */
[----:B------:R-:W-:Y:S02]  /*70c0*/  F2FP.BF16.F32.PACK_AB R19, R27, R22 ;  /* 0x000000161b13723e */ /* 0x000fe400000010ff */
[----:B------:R-:W-:Y:S02]  /*70d0*/  F2FP.BF16.F32.PACK_AB R24, R25, R24 ;  /* 0x000000181918723e */ /* 0x000fe400000010ff */
[----:B------:R-:W-:Y:S01]  /*70e0*/  F2FP.BF16.F32.PACK_AB R25, R31, R26 ;  /* 0x0000001a1f19723e */ /* 0x000fe200000010ff */
[----:B------:R1:W-:Y:S01]  /*70f0*/  STSM.16.M88.4 [R108+0x2000], R16 ;  /* 0x002000106c007844 */ /* 0x0003e20000000200 */
[----:B------:R-:W-:Y:S02]  /*7100*/  F2FP.BF16.F32.PACK_AB R26, R29, R28 ;  /* 0x0000001c1d1a723e */ /* 0x000fe400000010ff */
[----:B------:R-:W-:Y:S02]  /*7110*/  F2FP.BF16.F32.PACK_AB R27, R35, R30 ;  /* 0x0000001e231b723e */ /* 0x000fe400000010ff */
[----:B------:R-:W-:Y:S02]  /*7120*/  LEA R0, R65, UR48, 0x3 ;  /* 0x0000003041007c11 */ /* 0x000fe4000f8e18ff */
[----:B------:R-:W-:Y:S01]  /*7130*/  @P6 SHF.L.U32 R2, R98, 0x1f, RZ ;  /* 0x0000001f62026819 */ /* 0x000fe200000006ff */
[----:B------:R1:W-:Y:S01]  /*7140*/  STSM.16.M88.4 [R109+0x2000], R24 ;  /* 0x002000186d007844 */ /* 0x0003e20000000200 */
        /* <DEDUP_REMOVED lines=8> */
[----:B------:R-:W-:Y:S02]  /*71d0*/  UIADD3 UR8, UP0, UPT, UR52, 0x680, URZ ;  /* 0x0000068034087890 */ /* 0x000fe4000ff1e0ff */
[----:B------:R-:W-:Y:S02]  /*71e0*/  UIADD3 UR5, UPT, UPT, UR41, 0x40, URZ ;  /* 0x0000004029057890 */ /* 0x000fe4000fffe0ff */
[----:B------:R-:W-:Y:S02]  /*71f0*/  UIADD3 UR4, UPT, UPT, UR48, 0x2400, URZ ;  /* 0x0000240030047890 */ /* 0x000fe4000fffe0ff */
[----:B------:R-:W-:Y:S01]  /*7200*/  UIADD3.X UR9, UPT, UPT, URZ, UR53, URZ, UP0, !UPT ;  /* 0x00000035ff097290 */ /* 0x000fe200087fe4ff */
[----:B------:R-:W-:Y:S01]  /*7210*/  UMOV UR6, UR42 ;  /* 0x0000002a00067c82 */ /* 0x000fe20008000000 */
[----:B------:R-:W-:Y:S07]  /*7220*/  UMOV UR7, UR36 ;  /* 0x0000002400077c82 */ /* 0x000fee0008000000 */
[----:B------:R2:W-:Y:S01]  /*7230*/  UTMASTG.3D [UR4], [UR8] ;  /* 0x00000004080073b5 */ /* 0x0005e20008010000 */
[----:B------:R0:W-:Y:S01]  /*7240*/  UTMACMDFLUSH ;  /* 0x00000000000079b7 */ /* 0x0001e20000000000 */
[----:B--2---:R-:W-:Y:S04]  /*7250*/  DEPBAR.LE SB0, 0x1 ;  /* 0x000080400000791a */ /* 0x004fe80000000000 */
.L_x_108:
[----:B------:R-:W-:Y:S05]  /*7260*/  BSYNC.RECONVERGENT B0 ;  /* 0x0000000000007941 */ /* 0x000fea0003800200 */
.L_x_107:
[----:B------:R-:W-:Y:S01]  /*7270*/  BAR.SYNC.DEFER_BLOCKING 0x1, 0x80 ;  /* 0x0042000000007b1d */ /* 0x000fe20000010000 */
[----:B------:R-:W-:Y:S04]  /*7280*/  UIADD3 UR40, UPT, UPT, UR51, 0x1, URZ ;  /* 0x0000000133287890 */ /* 0x000fe8000fffe0ff */
[----:B------:R-:W-:Y:S04]  /*7290*/  UISETP.NE.AND UP0, UPT, UR40, 0x4, UPT ;  /* 0x000000042800788c */ /* 0x000fe8000bf05270 */
[----:B------:R-:W-:Y:S01]  /*72a0*/  USEL UR40, UR40, URZ, UP0 ;  /* 0x000000ff28287287 */ /* 0x000fe20008000000 */
[----:B------:R2:W-:Y:S01]  /*72b0*/  @P6 SYNCS.ARRIVE.TRANS64.RED.A1T0 RZ, [R74+URZ], RZ ;  /* 0x000000ff4aff69a7 */ /* 0x0005e200081004ff */
[----:B------:R-:W-:Y:S01]  /*72c0*/  BSSY B1, `(.L_x_109) ;  /* 0x0000018000017945 */ /* 0x000fe20003800000 */
[----:B------:R-:W3:Y:S02]  /*72d0*/  @P6 SYNCS.PHASECHK.TRANS64.TRYWAIT P0, [R0+URZ+0x40], R2 ;  /* 0x00004002000065a7 */ /* 0x000ee400080011ff */
[----:B---3--:R-:W-:Y:S01]  /*72e0*/  @P6 SEL R67, RZ, 0x1, !P0 ;  /* 0x00000001ff436807 */ /* 0x008fe20004000000 */
[----:B--2---:R-:W-:Y:S06]  /*72f0*/  @!P6 BRA `(.L_x_110) ;  /* 0x000000000050e947 */ /* 0x004fec0003800000 */
        /* <DEDUP_REMOVED lines=8> */
[----:B------:R-:W-:Y:S04]  /*7380*/  SHF.L.U32 R5, R98, 0x1f, RZ ;  /* 0x0000001f62057819 */ /* 0x000fe800000006ff */
[----:B------:R-:W2:Y:S02]  /*7390*/  SYNCS.PHASECHK.TRANS64.TRYWAIT P0, [R0+URZ+0x40], R5 ;  /* 0x00004005000075a7 */ /* 0x000ea400080011ff */
[----:B--2---:R-:W-:Y:S05]  /*73a0*/  @!P0 BRA `(.L_x_113) ;  /* 0x0000002400708947 */ /* 0x004fea0003800000 */
.L_x_112:
[----:B------:R-:W-:Y:S05]  /*73b0*/  BSYNC B0 ;  /* 0x0000000000007941 */ /* 0x000fea0003800000 */
.L_x_111:
[----:B------:R-:W-:Y:S02]  /*73c0*/  ISETP.NE.AND P0, PT, R72, RZ, PT ;  /* 0x000000ff4800720c */ /* 0x000fe40003f05270 */
[----:B------:R-:W-:Y:S11]  /*73d0*/  IADD3 R65, PT, PT, R65, 0x1, RZ ;  /* 0x0000000141417810 */ /* 0x000ff60007ffe0ff */
[----:B--2---:R-:W-:Y:S01]  /*73e0*/  @P0 IMAD.IADD R0, R99, 0x1, R2 ;  /* 0x0000000163000824 */ /* 0x004fe200078e0202 */
[----:B------:R-:W-:Y:S05]  /*73f0*/  @P0 WARPSYNC.ALL ;  /* 0x0000000000000948 */ /* 0x000fea0003800000 */
[----:B------:R2:W3:Y:S04]  /*7400*/  @P0 LDSM.16.M88.4 R56, [R4+UR48+0x400] ;  /* 0x000400300438083b */ /* 0x0004e80008000200 */
[----:B------:R2:W4:Y:S04]  /*7410*/  @P0 LDSM.16.M88.4 R60, [R3+0x400] ;  /* 0x00040000033c083b */ /* 0x0005280000000200 */
[----:B------:R2:W1:Y:S04]  /*7420*/  @P0 LDSM.16.M88.4 R68, [R2+0x400] ;  /* 0x000400000244083b */ /* 0x0004680000000200 */
[----:B------:R2:W1:Y:S02]  /*7430*/  @P0 LDSM.16.M88.4 R76, [R0+0x400] ;  /* 0x00040000004c083b */ /* 0x0004640000000200 */
.L_x_110:
[----:B------:R-:W-:Y:S05]  /*7440*/  BSYNC B1 ;  /* 0x0000000000017941 */ /* 0x000fea0003800000 */
.L_x_109:
[----:B--2---:R-:W-:Y:S05]  /*7450*/  VIADD R0, R48, 0x80 ;  /* 0x0000008030007836 */ /* 0x004fea0000000000 */
        /* <DEDUP_REMOVED lines=20> */
.L_x_114:
[----:B------:R-:W-:Y:S01]  /*75a0*/  ISETP.NE.AND P6, PT, R105, RZ, PT ;  /* 0x000000ff6900720c */ /* 0x000fe20003fc5270 */
[----:B------:R-:W-:Y:S05]  /*75b0*/  WARPSYNC.ALL ;  /* 0x0000000000007948 */ /* 0x000fea0003800000 */
[----:B------:R-:W-:Y:S01]  /*75c0*/  R2UR UR4, R48 ;  /* 0x00000000300472ca */ /* 0x000fe200000e0000 */
[----:B------:R-:W-:Y:S01]  /*75d0*/  BSSY.RECONVERGENT B0, `(.L_x_115) ;  /* 0x000008f000007945 */ /* 0x000fe20003800200 */
[----:B------:R-:W-:Y:S02]  /*75e0*/  MOV R50, UR40 ;  /* 0x0000002800327c02 */ /* 0x000fe40008000f00 */
[----:B---3--:R-:W-:Y:S02]  /*75f0*/  SHF.L.U32 R3, R56, 0x10, RZ ;  /* 0x0000001038037819 */ /* 0x008fe400000006ff */
        /* <DEDUP_REMOVED lines=33> */
[C---:B----4-:R-:W-:Y:S01]  /*7810*/  SHF.L.U32 R0, R60.reuse, 0x10, RZ ;  /* 0x000000103c007819 */ /* 0x050fe200000006ff */
        /* <DEDUP_REMOVED lines=106> */
.L_x_116:
[----:B------:R-:W-:Y:S05]  /*7ec0*/  BSYNC.RECONVERGENT B0 ;  /* 0x0000000000007941 */ /* 0x000fea0003800200 */
.L_x_115:
        /* <DEDUP_REMOVED lines=20> */
.L_x_120:
[----:B------:R-:W-:Y:S05]  /*8010*/  BSYNC B0 ;  /* 0x0000000000007941 */ /* 0x000fea0003800000 */
.L_x_119:
[----:B------:R-:W-:Y:S11]  /*8020*/  ISETP.NE.AND P0, PT, R72, RZ, PT ;  /* 0x000000ff4800720c */ /* 0x000ff60003f05270 */
[----:B------:R-:W-:Y:S02]  /*8030*/  @!UPT UIADD3 URZ, UPT, UPT, URZ, URZ, URZ ;  /* 0x000000fffffff290 */ /* 0x000fe4000fffe0ff */
[----:B--2---:R-:W-:Y:S01]  /*8040*/  @P0 IADD3 R0, PT, PT, R99, R73, RZ ;  /* 0x0000004963000210 */ /* 0x004fe20007ffe0ff */
[----:B------:R-:W-:Y:S05]  /*8050*/  @P0 WARPSYNC.ALL ;  /* 0x0000000000000948 */ /* 0x000fea0003800000 */
[----:B------:R2:W3:Y:S04]  /*8060*/  @P0 LDSM.16.M88.4 R56, [R65+UR48+0x400] ;  /* 0x000400304138083b */ /* 0x0004e80008000200 */
[----:B------:R2:W4:Y:S04]  /*8070*/  @P0 LDSM.16.M88.4 R60, [R3+0x400] ;  /* 0x00040000033c083b */ /* 0x0005280000000200 */
[----:B------:R2:W1:Y:S04]  /*8080*/  @P0 LDSM.16.M88.4 R68, [R73+0x400] ;  /* 0x000400004944083b */ /* 0x0004680000000200 */
[----:B------:R2:W1:Y:S02]  /*8090*/  @P0 LDSM.16.M88.4 R76, [R0+0x400] ;  /* 0x00040000004c083b */ /* 0x0004640000000200 */
.L_x_118:
[----:B------:R-:W-:Y:S05]  /*80a0*/  BSYNC B1 ;  /* 0x0000000000017941 */ /* 0x000fea0003800000 */
.L_x_117:
        /* <DEDUP_REMOVED lines=21> */
.L_x_122:
[----:B------:R-:W-:Y:S01]  /*8200*/  ISETP.NE.AND P0, PT, R101, RZ, PT ;  /* 0x000000ff6500720c */ /* 0x000fe20003f05270 */
[----:B------:R-:W-:Y:S05]  /*8210*/  WARPSYNC.ALL ;  /* 0x0000000000007948 */ /* 0x000fea0003800000 */
[----:B------:R-:W-:Y:S01]  /*8220*/  R2UR UR4, R48 ;  /* 0x00000000300472ca */ /* 0x000fe200000e0000 */
[----:B------:R-:W-:Y:S01]  /*8230*/  BSSY.RECONVERGENT B0, `(.L_x_123) ;  /* 0x000008c000007945 */ /* 0x000fe20003800200 */
[C---:B---3--:R-:W-:Y:S02]  /*8240*/  SHF.L.U32 R0, R56.reuse, 0x10, RZ ;  /* 0x0000001038007819 */ /* 0x048fe400000006ff */
[----:B------:R-:W-:Y:S02]  /*8250*/  LOP3.LUT R2, R56, 0xffff0000, RZ, 0xc0, !PT ;  /* 0xffff000038027812 */ /* 0x000fe400078ec0ff */
[C---:B------:R-:W-:Y:S02]  /*8260*/  SHF.L.U32 R3, R57.reuse, 0x10, RZ ;  /* 0x0000001039037819 */ /* 0x040fe400000006ff */
[----:B------:R-:W-:Y:S02]  /*8270*/  LOP3.LUT R48, R57, 0xffff0000, RZ, 0xc0, !PT ;  /* 0xffff000039307812 */ /* 0x000fe400078ec0ff */
[C---:B------:R-:W-:Y:S02]  /*8280*/  SHF.L.U32 R50, R58.reuse, 0x10, RZ ;  /* 0x000000103a327819 */ /* 0x040fe400000006ff */
[----:B------:R-:W-:Y:S01]  /*8290*/  LOP3.LUT R51, R58, 0xffff0000, RZ, 0xc0, !PT ;  /* 0xffff00003a337812 */ /* 0x000fe200078ec0ff */
[----:B-1----:R-:W1:Y:S01]  /*82a0*/  LDTM.16dp256bit.x8 R4, tmem[UR4+0xc0] ;  /* 0x0000c004000479ee */ /* 0x002e6200081a0000 */
[C---:B------:R-:W-:Y:S01]  /*82b0*/  SHF.L.U32 R52, R59.reuse, 0x10, RZ ;  /* 0x000000103b347819 */ /* 0x040fe200000006ff */
[----:B------:R-:W-:Y:S01]  /*82c0*/  NOP ;  /* 0x0000000000007918 */ /* 0x000fe20000000000 */
[----:B------:R-:W-:Y:S02]  /*82d0*/  LOP3.LUT R53, R59, 0xffff0000, RZ, 0xc0, !PT ;  /* 0xffff00003b357812 */ /* 0x000fe400078ec0ff */
[----:B------:R-:W-:Y:S02]  /*82e0*/  R2UR UR5, R64 ;  /* 0x00000000400572ca */ /* 0x000fe400000e0000 */
[C---:B----4-:R-:W-:Y:S02]  /*82f0*/  SHF.L.U32 R54, R60.reuse, 0x10, RZ ;  /* 0x000000103c367819 */ /* 0x050fe400000006ff */
[----:B------:R-:W-:Y:S02]  /*8300*/  LOP3.LUT R55, R60, 0xffff0000, RZ, 0xc0, !PT ;  /* 0xffff00003c377812 */ /* 0x000fe400078ec0ff */
[C---:B------:R-:W-:Y:S02]  /*8310*/  SHF.L.U32 R56, R61.reuse, 0x10, RZ ;  /* 0x000000103d387819 */ /* 0x040fe400000006ff */
[----:B------:R-:W-:Y:S02]  /*8320*/  LOP3.LUT R57, R61, 0xffff0000, RZ, 0xc0, !PT ;  /* 0xffff00003d397812 */ /* 0x000fe400078ec0ff */
[C---:B------:R-:W-:Y:S02]  /*8330*/  SHF.L.U32 R58, R62.reuse, 0x10, RZ ;  /* 0x000000103e3a7819 */ /* 0x040fe400000006ff */
[----:B------:R-:W-:Y:S01]  /*8340*/  LOP3.LUT R59, R62, 0xffff0000, RZ, 0xc0, !PT ;  /* 0xffff00003e3b7812 */ /* 0x000fe200078ec0ff */
[----:B------:R-:W-:Y:S01]  /*8350*/  UIADD3 UR5, UPT, UPT, UR5, 0xd0, URZ ;  /* 0x000000d005057890 */ /* 0x000fe2000fffe0ff */
[C---:B------:R-:W-:Y:S02]  /*8360*/  SHF.L.U32 R60, R63.reuse, 0x10, RZ ;  /* 0x000000103f3c7819 */ /* 0x040fe400000006ff */
[----:B------:R-:W-:Y:S01]  /*8370*/  LOP3.LUT R61, R63, 0xffff0000, RZ, 0xc0, !PT ;  /* 0xffff00003f3d7812 */ /* 0x000fe200078ec0ff */
[----:B------:R-:W-:Y:S01]  /*8380*/  UPRMT UR5, UR37, 0x654, UR5 ;  /* 0x0000065425057896 */ /* 0x000fe20008000005 */
[C---:B------:R-:W-:Y:S01]  /*8390*/  SHF.L.U32 R62, R68.reuse, 0x10, RZ ;  /* 0x00000010443e7819 */ /* 0x040fe200000006ff */
[C---:B-1----:R-:W-:Y:S01]  /*83a0*/  FMUL R4, R47.reuse, R4 ;  /* 0x000000042f047220 */ /* 0x042fe20000400000 */
[C---:B------:R-:W-:Y:S01]  /*83b0*/  FMUL R5, R47.reuse, R5 ;  /* 0x000000052f057220 */ /* 0x040fe20000400000 */
[----:B------:R-:W-:Y:S01]  /*83c0*/  FMUL R6, R47, R6 ;  /* 0x000000062f067220 */ /* 0x000fe20000400000 */
[----:B------:R-:W-:Y:S01]  /*83d0*/  LOP3.LUT R63, R68, 0xffff0000, RZ, 0xc0, !PT ;  /* 0xffff0000443f7812 */ /* 0x000fe200078ec0ff */
[C---:B------:R-:W-:Y:S01]  /*83e0*/  FFMA R4, R49.reuse, R0, R4 ;  /* 0x0000000031047223 */ /* 0x040fe20000000004 */
[----:B------:R-:W-:Y:S01]  /*83f0*/  FFMA R5, R49, R2, R5 ;  /* 0x0000000231057223 */ /* 0x000fe20000000005 */
[----:B------:R-:W-:Y:S01]  /*8400*/  SHF.L.U32 R64, R69, 0x10, RZ ;  /* 0x0000001045407819 */ /* 0x000fe200000006ff */
[----:B------:R-:W-:Y:S01]  /*8410*/  SYNCS.ARRIVE.TRANS64.RED.A1T0 RZ, [UR5], RZ ;  /* 0x000000ffffff79a7 */ /* 0x000fe20008100405 */
[----:B------:R-:W-:Y:S01]  /*8420*/  FFMA R6, R49, R3, R6 ;  /* 0x0000000331067223 */ /* 0x000fe20000000006 */
[----:B------:R-:W-:Y:S01]  /*8430*/  FMUL R7, R47, R7 ;  /* 0x000000072f077220 */ /* 0x000fe20000400000 */
[----:B------:R-:W-:Y:S01]  /*8440*/  LOP3.LUT R65, R69, 0xffff0000, RZ, 0xc0, !PT ;  /* 0xffff000045417812 */ /* 0x000fe200078ec0ff */
[----:B------:R-:W-:Y:S01]  /*8450*/  FMUL R8, R47, R8 ;  /* 0x000000082f087220 */ /* 0x000fe20000400000 */
[----:B------:R-:W-:Y:S01]  /*8460*/  F2FP.BF16.F32.PACK_AB R4, R5, R4 ;  /* 0x000000040504723e */ /* 0x000fe200000010ff */
[----:B------:R-:W-:Y:S01]  /*8470*/  FFMA R7, R49, R48, R7 ;  /* 0x0000003031077223 */ /* 0x000fe20000000007 */
[----:B------:R-:W-:Y:S01]  /*8480*/  FMUL R9, R47, R9 ;  /* 0x000000092f097220 */ /* 0x000fe20000400000 */
[----:B------:R-:W-:Y:S01]  /*8490*/  FFMA R8, R49, R50, R8 ;  /* 0x0000003231087223 */ /* 0x000fe20000000008 */
[C---:B------:R-:W-:Y:S01]  /*84a0*/  SHF.L.U32 R66, R70.reuse, 0x10, RZ ;  /* 0x0000001046427819 */ /* 0x040fe200000006ff */
[----:B------:R-:W-:Y:S01]  /*84b0*/  FMUL R0, R47, R10 ;  /* 0x0000000a2f007220 */ /* 0x000fe20000400000 */
[----:B------:R-:W-:Y:S01]  /*84c0*/  F2FP.BF16.F32.PACK_AB R5, R7, R6 ;  /* 0x000000060705723e */ /* 0x000fe200000010ff */
[----:B------:R-:W-:Y:S01]  /*84d0*/  FFMA R9, R49, R51, R9 ;  /* 0x0000003331097223 */ /* 0x000fe20000000009 */
[----:B------:R-:W-:Y:S01]  /*84e0*/  FMUL R2, R47, R11 ;  /* 0x0000000b2f027220 */ /* 0x000fe20000400000 */
[----:B------:R-:W-:Y:S01]  /*84f0*/  FFMA R0, R49, R52, R0 ;  /* 0x0000003431007223 */ /* 0x000fe20000000000 */
[----:B------:R-:W-:Y:S01]  /*8500*/  LOP3.LUT R67, R70, 0xffff0000, RZ, 0xc0, !PT ;  /* 0xffff000046437812 */ /* 0x000fe200078ec0ff */
[----:B------:R-:W-:Y:S01]  /*8510*/  FMUL R3, R47, R12 ;  /* 0x0000000c2f037220 */ /* 0x000fe20000400000 */
[----:B------:R-:W-:Y:S01]  /*8520*/  F2FP.BF16.F32.PACK_AB R6, R9, R8 ;  /* 0x000000080906723e */ /* 0x000fe200000010ff */
[----:B------:R-:W-:Y:S01]  /*8530*/  FFMA R2, R49, R53, R2 ;  /* 0x0000003531027223 */ /* 0x000fe20000000002 */
[----:B------:R-:W-:Y:S01]  /*8540*/  FMUL R10, R47, R13 ;  /* 0x0000000d2f0a7220 */ /* 0x000fe20000400000 */
[----:B------:R-:W-:Y:S01]  /*8550*/  FFMA R3, R49, R54, R3 ;  /* 0x0000003631037223 */ /* 0x000fe20000000003 */
[----:B------:R-:W-:Y:S01]  /*8560*/  SHF.L.U32 R68, R71, 0x10, RZ ;  /* 0x0000001047447819 */ /* 0x000fe200000006ff */
[----:B------:R-:W-:Y:S01]  /*8570*/  FMUL R11, R47, R14 ;  /* 0x0000000e2f0b7220 */ /* 0x000fe20000400000 */
[----:B------:R-:W-:Y:S01]  /*8580*/  F2FP.BF16.F32.PACK_AB R7, R2, R0 ;  /* 0x000000000207723e */ /* 0x000fe200000010ff */
[----:B------:R-:W-:Y:S01]  /*8590*/  FFMA R10, R49, R55, R10 ;  /* 0x00000037310a7223 */ /* 0x000fe2000000000a */
[----:B------:R-:W-:Y:S01]  /*85a0*/  FMUL R15, R47, R15 ;  /* 0x0000000f2f0f7220 */ /* 0x000fe20000400000 */
[----:B------:R-:W-:Y:S01]  /*85b0*/  FFMA R11, R49, R56, R11 ;  /* 0x00000038310b7223 */ /* 0x000fe2000000000b */
[----:B------:R-:W-:Y:S01]  /*85c0*/  LOP3.LUT R69, R71, 0xffff0000, RZ, 0xc0, !PT ;  /* 0xffff000047457812 */ /* 0x000fe200078ec0ff */
[----:B------:R1:W-:Y:S01]  /*85d0*/  STSM.16.M88.4 [R107+0x6400], R4 ;  /* 0x006400046b007844 */ /* 0x0003e20000000200 */
[----:B------:R-:W-:Y:S01]  /*85e0*/  F2FP.BF16.F32.PACK_AB R8, R10, R3 ;  /* 0x000000030a08723e */ /* 0x000fe200000010ff */
[----:B------:R-:W-:Y:S01]  /*85f0*/  FFMA R15, R49, R57, R15 ;  /* 0x00000039310f7223 */ /* 0x000fe2000000000f */
[C---:B------:R-:W-:Y:S01]  /*8600*/  FMUL R12, R47.reuse, R16 ;  /* 0x000000102f0c7220 */ /* 0x040fe20000400000 */
[C---:B------:R-:W-:Y:S01]  /*8610*/  FMUL R13, R47.reuse, R17 ;  /* 0x000000112f0d7220 */ /* 0x040fe20000400000 */
[----:B------:R-:W-:Y:S01]  /*8620*/  FMUL R14, R47, R18 ;  /* 0x000000122f0e7220 */ /* 0x000fe20000400000 */
[C---:B------:R-:W-:Y:S01]  /*8630*/  SHF.L.U32 R70, R76.reuse, 0x10, RZ ;  /* 0x000000104c467819 */ /* 0x040fe200000006ff */
[----:B------:R-:W-:Y:S01]  /*8640*/  FFMA R12, R49, R58, R12 ;  /* 0x0000003a310c7223 */ /* 0x000fe2000000000c */
[----:B------:R-:W-:Y:S01]  /*8650*/  F2FP.BF16.F32.PACK_AB R9, R15, R11 ;  /* 0x0000000b0f09723e */ /* 0x000fe200000010ff */
[C---:B------:R-:W-:Y:S01]  /*8660*/  FFMA R13, R49.reuse, R59, R13 ;  /* 0x0000003b310d7223 */ /* 0x040fe2000000000d */
[----:B------:R-:W-:Y:S01]  /*8670*/  FFMA R14, R49, R60, R14 ;  /* 0x0000003c310e7223 */ /* 0x000fe2000000000e */
[C---:B------:R-:W-:Y:S01]  /*8680*/  FMUL R19, R47.reuse, R19 ;  /* 0x000000132f137220 */ /* 0x040fe20000400000 */
        /* <DEDUP_REMOVED lines=22> */
[----:B------:R-:W-:Y:S01]  /*87f0*/  FFMA R21, R49, R67, R21 ;  /* 0x0000004331157223 */ /* 0x000fe20000000015 */
[C---:B------:R-:W-:Y:S01]  /*8800*/  FMUL R27, R47.reuse, R27 ;  /* 0x0000001b2f1b7220 */ /* 0x040fe20000400000 */
[C---:B------:R-:W-:Y:S01]  /*8810*/  FMUL R24, R47.reuse, R28 ;  /* 0x0000001c2f187220 */ /* 0x040fe20000400000 */
[----:B------:R-:W-:Y:S01]  /*8820*/  FMUL R25, R47, R29 ;  /* 0x0000001d2f197220 */ /* 0x000fe20000400000 */
[----:B------:R-:W-:Y:S01]  /*8830*/  FFMA R22, R49, R68, R22 ;  /* 0x0000004431167223 */ /* 0x000fe20000000016 */
[----:B------:R-:W-:Y:S01]  /*8840*/  FMUL R26, R47, R30 ;  /* 0x0000001e2f1a7220 */ /* 0x000fe20000400000 */
[----:B------:R-:W-:Y:S01]  /*8850*/  FFMA R27, R49, R69, R27 ;  /* 0x00000045311b7223 */ /* 0x000fe2000000001b */
[----:B------:R-:W-:Y:S01]  /*8860*/  FMUL R31, R47, R31 ;  /* 0x0000001f2f1f7220 */ /* 0x000fe20000400000 */
[----:B------:R-:W-:Y:S01]  /*8870*/  FFMA R24, R49, R70, R24 ;  /* 0x0000004631187223 */ /* 0x000fe20000000018 */
[----:B------:R-:W-:Y:S01]  /*8880*/  LOP3.LUT R75, R78, 0xffff0000, RZ, 0xc0, !PT ;  /* 0xffff00004e4b7812 */ /* 0x000fe200078ec0ff */
[----:B------:R-:W-:Y:S01]  /*8890*/  FMUL R28, R47, R32 ;  /* 0x000000202f1c7220 */ /* 0x000fe20000400000 */
[----:B------:R-:W-:Y:S01]  /*88a0*/  FFMA R25, R49, R71, R25 ;  /* 0x0000004731197223 */ /* 0x000fe20000000019 */
[----:B------:R-:W-:Y:S01]  /*88b0*/  SHF.L.U32 R76, R79, 0x10, RZ ;  /* 0x000000104f4c7819 */ /* 0x000fe200000006ff */
[----:B------:R-:W-:Y:S01]  /*88c0*/  FMUL R29, R47, R33 ;  /* 0x000000212f1d7220 */ /* 0x000fe20000400000 */
[----:B------:R-:W-:Y:S01]  /*88d0*/  FFMA R26, R49, R72, R26 ;  /* 0x00000048311a7223 */ /* 0x000fe2000000001a */
[----:B------:R-:W-:Y:S01]  /*88e0*/  LOP3.LUT R77, R79, 0xffff0000, RZ, 0xc0, !PT ;  /* 0xffff00004f4d7812 */ /* 0x000fe200078ec0ff */
        /* <DEDUP_REMOVED lines=9> */
[----:B------:R-:W-:Y:S02]  /*8980*/  F2FP.BF16.F32.PACK_AB R24, R25, R24 ;  /* 0x000000181918723e */ /* 0x000fe400000010ff */
[----:B------:R-:W-:Y:S01]  /*8990*/  F2FP.BF16.F32.PACK_AB R25, R31, R26 ;  /* 0x0000001a1f19723e */ /* 0x000fe200000010ff */
[----:B------:R1:W-:Y:S01]  /*89a0*/  STSM.16.M88.4 [R108+0x6000], R16 ;  /* 0x006000106c007844 */ /* 0x0003e20000000200 */
[----:B------:R-:W-:Y:S02]  /*89b0*/  F2FP.BF16.F32.PACK_AB R26, R29, R28 ;  /* 0x0000001c1d1a723e */ /* 0x000fe400000010ff */
[----:B------:R-:W-:Y:S05]  /*89c0*/  F2FP.BF16.F32.PACK_AB R27, R35, R30 ;  /* 0x0000001e231b723e */ /* 0x000fea00000010ff */
        /* <DEDUP_REMOVED lines=18> */
.L_x_124:
[----:B------:R-:W-:Y:S05]  /*8af0*/  BSYNC.RECONVERGENT B0 ;  /* 0x0000000000007941 */ /* 0x000fea0003800200 */
.L_x_123:
[----:B------:R-:W-:Y:S01]  /*8b00*/  BAR.SYNC.DEFER_BLOCKING 0x1, 0x80 ;  /* 0x0042000000007b1d */ /* 0x000fe20000010000 */
[----:B------:R-:W-:Y:S01]  /*8b10*/  UISETP.NE.AND UP0, UPT, UR49, -0x4, UPT ;  /* 0xfffffffc3100788c */ /* 0x000fe2000bf05270 */
[----:B------:R-:W-:Y:S08]  /*8b20*/  IADD3 R45, PT, PT, R45, 0x1, RZ ;  /* 0x000000012d2d7810 */ /* 0x000ff00007ffe0ff */
[----:B------:R-:W-:Y:S05]  /*8b30*/  BRA.U !UP0, `(.L_x_125) ;  /* 0x0000000108287547 */ /* 0x000fea000b800000 */
[----:B------:R-:W-:Y:S01]  /*8b40*/  ISETP.NE.AND P0, PT, R105, RZ, PT ;  /* 0x000000ff6900720c */ /* 0x000fe20003f05270 */
[----:B------:R-:W-:Y:S01]  /*8b50*/  IMAD.U32 R2, RZ, RZ, UR51 ;  /* 0x00000033ff027e24 */ /* 0x000fe2000f8e00ff */
[----:B------:R-:W-:Y:S01]  /*8b60*/  UIADD3 UR51, UPT, UPT, UR51, 0x1, URZ ;  /* 0x0000000133337890 */ /* 0x000fe2000fffe0ff */
[----:B------:R-:W-:Y:S03]  /*8b70*/  IMAD.U32 R0, RZ, RZ, UR37 ;  /* 0x00000025ff007e24 */ /* 0x000fe6000f8e00ff */
[----:B------:R-:W-:Y:S04]  /*8b80*/  UISETP.NE.AND UP0, UPT, UR51, 0x4, UPT ;  /* 0x000000043300788c */ /* 0x000fe8000bf05270 */
[----:B------:R-:W-:Y:S03]  /*8b90*/  USEL UR51, UR51, URZ, UP0 ;  /* 0x000000ff33337287 */ /* 0x000fe60008000000 */
[----:B------:R-:W-:Y:S05]  /*8ba0*/  @P0 LEA R2, R2, UR48, 0x3 ;  /* 0x0000003002020c11 */ /* 0x000fea000f8e18ff */
[----:B------:R-:W-:Y:S05]  /*8bb0*/  @P0 VIADD R2, R2, 0x60 ;  /* 0x0000006002020836 */ /* 0x000fea0000000000 */
[----:B------:R-:W-:Y:S04]  /*8bc0*/  @P0 PRMT R0, R0, 0x654, R2 ;  /* 0x0000065400000816 */ /* 0x000fe80000000002 */
[----:B------:R2:W-:Y:S03]  /*8bd0*/  @P0 SYNCS.ARRIVE.TRANS64.RED.A1T0 RZ, [R0+URZ], RZ ;  /* 0x000000ff00ff09a7 */ /* 0x0005e600081004ff */
.L_x_125:
[----:B------:R-:W-:Y:S01]  /*8be0*/  ISETP.NE.AND P2, PT, R102, RZ, PT ;  /* 0x000000ff6600720c */ /* 0x000fe20003f45270 */
[----:B------:R-:W-:Y:S01]  /*8bf0*/  UIADD3 UR49, UPT, UPT, UR49, 0x4, URZ ;  /* 0x0000000431317890 */ /* 0x000fe2000fffe0ff */
[----:B------:R-:W-:Y:S01]  /*8c00*/  ISETP.NE.AND P0, PT, R104, 0x2, PT ;  /* 0x000000026800780c */ /* 0x000fe20003f05270 */
[----:B------:R-:W-:Y:S01]  /*8c10*/  IMAD.IADD R14, R43, 0x1, R86 ;  /* 0x000000012b0e7824 */ /* 0x000fe200078e0256 */
[----:B------:R-:W-:Y:S01]  /*8c20*/  ISETP.NE.AND P1, PT, R45, 0x4, PT ;  /* 0x000000042d00780c */ /* 0x000fe20003f25270 */
[----:B------:R-:W-:Y:S01]  /*8c30*/  IMAD.IADD R15, R44, 0x1, R87 ;  /* 0x000000012c0f7824 */ /* 0x000fe200078e0257 */
[----:B------:R-:W-:Y:S02]  /*8c40*/  SEL R2, RZ, 0x1, P0 ;  /* 0x00000001ff027807 */ /* 0x000fe40000000000 */
[----:B--2---:R-:W-:Y:S02]  /*8c50*/  SEL R0, RZ, 0x1, P1 ;  /* 0x00000001ff007807 */ /* 0x004fe40000800000 */
[----:B------:R-:W-:Y:S02]  /*8c60*/  LOP3.LUT R96, R96, R2, RZ, 0x3c, !PT ;  /* 0x0000000260607212 */ /* 0x000fe400078e3cff */
[----:B------:R-:W-:Y:S02]  /*8c70*/  LOP3.LUT R97, R97, R0, RZ, 0x3c, !PT ;  /* 0x0000000061617212 */ /* 0x000fe400078e3cff */
[----:B------:R-:W-:Y:S02]  /*8c80*/  @P2 R2UR UR36, R95 ;  /* 0x000000005f2422ca */ /* 0x000fe400000e0000 */
[----:B------:R-:W-:Y:S02]  /*8c90*/  SEL R104, R104, RZ, P0 ;  /* 0x000000ff68687207 */ /* 0x000fe40000000000 */
[----:B------:R-:W-:Y:S01]  /*8ca0*/  SEL R45, R45, RZ, P1 ;  /* 0x000000ff2d2d7207 */ /* 0x000fe20000800000 */
[----:B------:R-:W-:Y:S10]  /*8cb0*/  @P2 BRA `(.L_x_126) ;  /* 0xffffffc000082947 */ /* 0x000ff4000383ffff */
[----:B------:R-:W-:-:S09]  /*8cc0*/  UISETP.NE.AND UP0, UPT, UR50, URZ, UPT ;  /* 0x000000ff3200728c */ /* 0x000fd2000bf05270 */
[----:B------:R-:W-:Y:S05]  /*8cd0*/  BRA.U !UP0, `(.L_x_127) ;  /* 0x0000000108487547 */ /* 0x000fea000b800000 */
[----:B------:R-:W2:Y:S02]  /*8ce0*/  LDCU.64 UR4, c[0x0][0x890] ;  /* 0x00011200ff0477ac */ /* 0x000ea40008000a00 */
[----:B--2---:R-:W-:-:S04]  /*8cf0*/  UISETP.NE.U32.AND UP0, UPT, UR4, URZ, UPT ;  /* 0x000000ff0400728c */ /* 0x004fc8000bf05070 */
[----:B------:R-:W-:-:S09]  /*8d00*/  UISETP.NE.AND.EX UP0, UPT, UR5, URZ, UPT, UP0 ;  /* 0x000000ff0500728c */ /* 0x000fd2000bf05300 */
[----:B------:R-:W-:Y:S05]  /*8d10*/  BRA.U UP0, `(.L_x_128) ;  /* 0x00000001000c7547 */ /* 0x000fea000b800000 */
[----:B------:R-:W-:-:S13]  /*8d20*/  FSETP.NEU.AND P0, PT, R49, RZ, PT ;  /* 0x000000ff3100720b */ /* 0x000fda0003f0d000 */
[----:B------:R-:W-:Y:S05]  /*8d30*/  @!P0 EXIT ;  /* 0x000000000000894d */ /* 0x000fea0003800000 */
[----:B------:R-:W-:Y:S05]  /*8d40*/  BRA `(.L_x_127) ;  /* 0x00000000002c7947 */ /* 0x000fea0003800000 */
.L_x_128:
[----:B------:R-:W-:Y:S01]  /*8d50*/  ISETP.NE.AND P0, PT, R103, RZ, PT ;  /* 0x000000ff6700720c */ /* 0x000fe20003f05270 */
[----:B------:R-:W-:-:S12]  /*8d60*/  BSSY.RECONVERGENT B0, `(.L_x_127) ;  /* 0x0000009000007945 */ /* 0x000fd80003800200 */
[----:B------:R-:W-:Y:S05]  /*8d70*/  @P0 BRA `(.L_x_129) ;  /* 0x0000000000140947 */ /* 0x000fea0003800000 */
[----:B------:R-:W2:Y:S02]  /*8d80*/  LDCU.64 UR4, c[0x0][0x888] ;  /* 0x00011100ff0477ac */ /* 0x000ea40008000a00 */
[----:B--2---:R-:W-:-:S04]  /*8d90*/  ISETP.NE.U32.AND P0, PT, RZ, UR4, PT ;  /* 0x00000004ff007c0c */ /* 0x004fc8000bf05070 */
[----:B------:R-:W-:-:S13]  /*8da0*/  ISETP.NE.AND.EX P0, PT, RZ, UR5, PT, P0 ;  /* 0x00000005ff007c0c */ /* 0x000fda000bf05300 */
[----:B------:R-:W-:Y:S05]  /*8db0*/  @!P0 EXIT ;  /* 0x000000000000894d */ /* 0x000fea0003800000 */
[----:B------:R-:W-:Y:S05]  /*8dc0*/  BRA `(.L_x_130) ;  /* 0x0000000000087947 */ /* 0x000fea0003800000 */
.L_x_129:
[----:B------:R-:W-:-:S13]  /*8dd0*/  FSETP.NEU.AND P0, PT, R49, RZ, PT ;  /* 0x000000ff3100720b */ /* 0x000fda0003f0d000 */
[----:B------:R-:W-:Y:S05]  /*8de0*/  @!P0 EXIT ;  /* 0x000000000000894d */ /* 0x000fea0003800000 */
.L_x_130:
[----:B------:R-:W-:Y:S05]  /*8df0*/  BSYNC.RECONVERGENT B0 ;  /* 0x0000000000007941 */ /* 0x000fea0003800200 */
.L_x_127:
[----:B------:R-:W-:Y:S01]  /*8e00*/  ULEA UR4, UR51, UR48, 0x3 ;  /* 0x0000003033047291 */ /* 0x000fe2000f8e18ff */
[----:B------:R-:W-:-:S04]  /*8e10*/  DEPBAR.LE SB0, 0x0 ;  /* 0x000080000000791a */ /* 0x000fc80000000000 */
[----:B------:R-:W-:-:S04]  /*8e20*/  UIADD3 UR4, UPT, UPT, UR4, 0x60, URZ ;  /* 0x0000006004047890 */ /* 0x000fc8000fffe0ff */
[----:B------:R-:W-:-:S09]  /*8e30*/  UPRMT UR4, UR37, 0x654, UR4 ;  /* 0x0000065425047896 */ /* 0x000fd20008000004 */
[----:B------:R-:W-:Y:S01]  /*8e40*/  SYNCS.ARRIVE.TRANS64.RED.A1T0 RZ, [UR4], RZ ;  /* 0x000000ffffff79a7 */ /* 0x000fe20008100404 */
[----:B------:R-:W-:Y:S05]  /*8e50*/  EXIT ;  /* 0x000000000000794d */ /* 0x000fea0003800000 */
.L_x_19:
[----:B--2---:R2:W1:Y:S02]  /*8e60*/  SYNCS.PHASECHK.TRANS64.TRYWAIT P0, [R2+URZ+0x100], R3 ;  /* 0x00010003020075a7 */ /* 0x00446400080011ff */
[----:B-1----:R-:W-:Y:S05]  /*8e70*/  @!P0 NANOSLEEP.SYNCS 0x989680 ;  /* 0x009896800000895d */ /* 0x002fea0003900000 */
[----:B------:R-:W1:Y:S02]  /*8e80*/  @!P0 SYNCS.PHASECHK.TRANS64 P0, [R2+URZ+0x100], R3 ;  /* 0x00010003020085a7 */ /* 0x000e6400080010ff */
[----:B-1----:R-:W-:Y:S05]  /*8e90*/  @!P0 BRA `(.L_x_19) ;  /* 0xfffffffc00f08947 */ /* 0x002fea000383ffff */
[----:B------:R-:W-:Y:S05]  /*8ea0*/  BRA `(.L_x_131) ;  /* 0xffffff8400cc7947 */ /* 0x000fea000383ffff */
.L_x_22:
[----:B-1----:R-:W-:-:S07]  /*8eb0*/  MOV R2, UR33 ;  /* 0x0000002100027c02 */ /* 0x002fce0008000f00 */
.L_x_132:
[----:B-1----:R1:W2:Y:S02]  /*8ec0*/  SYNCS.PHASECHK.TRANS64.TRYWAIT P0, [R2+URZ+0x20], R4 ;  /* 0x00002004020075a7 */ /* 0x0022a400080011ff */
[----:B--2---:R-:W-:Y:S05]  /*8ed0*/  @!P0 NANOSLEEP.SYNCS 0x989680 ;  /* 0x009896800000895d */ /* 0x004fea0003900000 */
[----:B------:R-:W2:Y:S02]  /*8ee0*/  @!P0 SYNCS.PHASECHK.TRANS64 P0, [R2+URZ+0x20], R4 ;  /* 0x00002004020085a7 */ /* 0x000ea400080010ff */
[----:B--2---:R-:W-:Y:S05]  /*8ef0*/  @!P0 BRA `(.L_x_132) ;  /* 0xfffffffc00f08947 */ /* 0x004fea000383ffff */
[----:B------:R-:W-:Y:S05]  /*8f00*/  BRA `(.L_x_21) ;  /* 0xffffff88001c7947 */ /* 0x000fea000383ffff */
.L_x_28:
[----:B-1----:R-:W-:-:S07]  /*8f10*/  MOV R2, UR17 ;  /* 0x0000001100027c02 */ /* 0x002fce0008000f00 */
.L_x_133:
[----:B-1----:R1:W2:Y:S02]  /*8f20*/  SYNCS.PHASECHK.TRANS64.TRYWAIT P0, [R2+URZ+0x20], R4 ;  /* 0x00002004020075a7 */ /* 0x0022a400080011ff */
[----:B--2---:R-:W-:Y:S05]  /*8f30*/  @!P0 NANOSLEEP.SYNCS 0x989680 ;  /* 0x009896800000895d */ /* 0x004fea0003900000 */
[----:B------:R-:W2:Y:S02]  /*8f40*/  @!P0 SYNCS.PHASECHK.TRANS64 P0, [R2+URZ+0x20], R4 ;  /* 0x00002004020085a7 */ /* 0x000ea400080010ff */
[----:B--2---:R-:W-:Y:S05]  /*8f50*/  @!P0 BRA `(.L_x_133) ;  /* 0xfffffffc00f08947 */ /* 0x004fea000383ffff */
[----:B------:R-:W-:Y:S05]  /*8f60*/  BRA `(.L_x_27) ;  /* 0xffffff8800c47947 */ /* 0x000fea000383ffff */
.L_x_32:
[----:B-1----:R1:W2:Y:S02]  /*8f70*/  SYNCS.PHASECHK.TRANS64.TRYWAIT P0, [R2+URZ+0x90], R3 ;  /* 0x00009003020075a7 */ /* 0x0022a400080011ff */
[----:B--2---:R-:W-:Y:S05]  /*8f80*/  @!P0 NANOSLEEP.SYNCS 0x989680 ;  /* 0x009896800000895d */ /* 0x004fea0003900000 */
[----:B------:R-:W2:Y:S02]  /*8f90*/  @!P0 SYNCS.PHASECHK.TRANS64 P0, [R2+URZ+0x90], R3 ;  /* 0x00009003020085a7 */ /* 0x000ea400080010ff */
[----:B--2---:R-:W-:Y:S05]  /*8fa0*/  @!P0 BRA `(.L_x_32) ;  /* 0xfffffffc00f08947 */ /* 0x004fea000383ffff */
[----:B------:R-:W-:Y:S05]  /*8fb0*/  BRA `(.L_x_134) ;  /* 0xffffff8c00547947 */ /* 0x000fea000383ffff */
.L_x_36:
[----:B----4-:R-:W-:-:S07]  /*8fc0*/  MOV R0, UR5 ;  /* 0x0000000500007c02 */ /* 0x010fce0008000f00 */
.L_x_135:
[----:B-1----:R1:W2:Y:S02]  /*8fd0*/  SYNCS.PHASECHK.TRANS64.TRYWAIT P0, [R0+URZ], R2 ;  /* 0x00000002000075a7 */ /* 0x0022a400080011ff */
[----:B--2---:R-:W-:Y:S05]  /*8fe0*/  @!P0 NANOSLEEP.SYNCS 0x989680 ;  /* 0x009896800000895d */ /* 0x004fea0003900000 */
[----:B------:R-:W2:Y:S02]  /*8ff0*/  @!P0 SYNCS.PHASECHK.TRANS64 P0, [R0+URZ], R2 ;  /* 0x00000002000085a7 */ /* 0x000ea400080010ff */
[----:B--2---:R-:W-:Y:S05]  /*9000*/  @!P0 BRA `(.L_x_135) ;  /* 0xfffffffc00f08947 */ /* 0x004fea000383ffff */
[----:B------:R-:W-:Y:S05]  /*9010*/  BRA `(.L_x_136) ;  /* 0xffffff9000c47947 */ /* 0x000fea000383ffff */
.L_x_37:
[----:B----4-:R-:W-:-:S07]  /*9020*/  MOV R0, UR5 ;  /* 0x0000000500007c02 */ /* 0x010fce0008000f00 */
.L_x_137:
[----:B-1----:R1:W2:Y:S02]  /*9030*/  SYNCS.PHASECHK.TRANS64.TRYWAIT P0, [R0+URZ], R3 ;  /* 0x00000003000075a7 */ /* 0x0022a400080011ff */
[----:B--2---:R-:W-:Y:S05]  /*9040*/  @!P0 NANOSLEEP.SYNCS 0x989680 ;  /* 0x009896800000895d */ /* 0x004fea0003900000 */
[----:B------:R-:W2:Y:S02]  /*9050*/  @!P0 SYNCS.PHASECHK.TRANS64 P0, [R0+URZ], R3 ;  /* 0x00000003000085a7 */ /* 0x000ea400080010ff */
[----:B--2---:R-:W-:Y:S05]  /*9060*/  @!P0 BRA `(.L_x_137) ;  /* 0xfffffffc00f08947 */ /* 0x004fea000383ffff */
[----:B------:R-:W-:Y:S05]  /*9070*/  BRA `(.L_x_138) ;  /* 0xffffff9000d07947 */ /* 0x000fea000383ffff */
.L_x_38:
[----:B----4-:R-:W-:-:S07]  /*9080*/  MOV R0, UR5 ;  /* 0x0000000500007c02 */ /* 0x010fce0008000f00 */
.L_x_139:
[----:B-1----:R1:W2:Y:S02]  /*9090*/  SYNCS.PHASECHK.TRANS64.TRYWAIT P0, [R0+URZ], R3 ;  /* 0x00000003000075a7 */ /* 0x0022a400080011ff */
[----:B--2---:R-:W-:Y:S05]  /*90a0*/  @!P0 NANOSLEEP.SYNCS 0x989680 ;  /* 0x009896800000895d */ /* 0x004fea0003900000 */
[----:B------:R-:W2:Y:S02]  /*90b0*/  @!P0 SYNCS.PHASECHK.TRANS64 P0, [R0+URZ], R3 ;  /* 0x00000003000085a7 */ /* 0x000ea400080010ff */
[----:B--2---:R-:W-:Y:S05]  /*90c0*/  @!P0 BRA `(.L_x_139) ;  /* 0xfffffffc00f08947 */ /* 0x004fea000383ffff */
[----:B------:R-:W-:Y:S05]  /*90d0*/  BRA `(.L_x_140) ;  /* 0xffffff9000dc7947 */ /* 0x000fea000383ffff */
.L_x_41:
[----:B-1----:R1:W2:Y:S02]  /*90e0*/  SYNCS.PHASECHK.TRANS64.TRYWAIT P0, [R0+URZ+0xf0], R4 ;  /* 0x0000f004000075a7 */ /* 0x0022a400080011ff */
[----:B--2---:R-:W-:Y:S05]  /*90f0*/  @!P0 NANOSLEEP.SYNCS 0x989680 ;  /* 0x009896800000895d */ /* 0x004fea0003900000 */
[----:B------:R-:W2:Y:S02]  /*9100*/  @!P0 SYNCS.PHASECHK.TRANS64 P0, [R0+URZ+0xf0], R4 ;  /* 0x0000f004000085a7 */ /* 0x000ea400080010ff */
[----:B--2---:R-:W-:Y:S05]  /*9110*/  @!P0 BRA `(.L_x_41) ;  /* 0xfffffffc00f08947 */ /* 0x004fea000383ffff */
[----:B------:R-:W-:Y:S05]  /*9120*/  BRA `(.L_x_141) ;  /* 0xffffff9400387947 */ /* 0x000fea000383ffff */
.L_x_42:
[----:B------:R-:W-:-:S07]  /*9130*/  MOV R0, UR5 ;  /* 0x0000000500007c02 */ /* 0x000fce0008000f00 */
.L_x_142:
[----:B-1----:R1:W2:Y:S02]  /*9140*/  SYNCS.PHASECHK.TRANS64.TRYWAIT P0, [R0+URZ+0xa0], R5 ;  /* 0x0000a005000075a7 */ /* 0x0022a400080011ff */
[----:B--2---:R-:W-:Y:S05]  /*9150*/  @!P0 NANOSLEEP.SYNCS 0x989680 ;  /* 0x009896800000895d */ /* 0x004fea0003900000 */
[----:B------:R-:W2:Y:S02]  /*9160*/  @!P0 SYNCS.PHASECHK.TRANS64 P0, [R0+URZ+0xa0], R5 ;  /* 0x0000a005000085a7 */ /* 0x000ea400080010ff */
[----:B--2---:R-:W-:Y:S05]  /*9170*/  @!P0 BRA `(.L_x_142) ;  /* 0xfffffffc00f08947 */ /* 0x004fea000383ffff */
[----:B------:R-:W-:Y:S05]  /*9180*/  BRA `(.L_x_143) ;  /* 0xffffff9400487947 */ /* 0x000fea000383ffff */
.L_x_43:
[----:B-1----:R1:W2:Y:S02]  /*9190*/  SYNCS.PHASECHK.TRANS64.TRYWAIT P1, [R0+URZ+0x90], R4 ;  /* 0x00009004000075a7 */ /* 0x0022a400080211ff */
[----:B--2---:R-:W-:Y:S05]  /*91a0*/  @!P1 NANOSLEEP.SYNCS 0x989680 ;  /* 0x009896800000995d */ /* 0x004fea0003900000 */
[----:B------:R-:W2:Y:S02]  /*91b0*/  @!P1 SYNCS.PHASECHK.TRANS64 P1, [R0+URZ+0x90], R4 ;  /* 0x00009004000095a7 */ /* 0x000ea400080210ff */
[----:B--2---:R-:W-:Y:S05]  /*91c0*/  @!P1 BRA `(.L_x_43) ;  /* 0xfffffffc00f09947 */ /* 0x004fea000383ffff */
[----:B------:R-:W-:Y:S05]  /*91d0*/  BRA `(.L_x_144) ;  /* 0xffffff9400787947 */ /* 0x000fea000383ffff */
.L_x_46:
[----:B------:R-:W-:-:S07]  /*91e0*/  MOV R0, UR5 ;  /* 0x0000000500007c02 */ /* 0x000fce0008000f00 */
.L_x_145:
[----:B-1----:R1:W2:Y:S02]  /*91f0*/  SYNCS.PHASECHK.TRANS64.TRYWAIT P0, [R0+URZ+0xa0], R2 ;  /* 0x0000a002000075a7 */ /* 0x0022a400080011ff */
[----:B--2---:R-:W-:Y:S05]  /*9200*/  @!P0 NANOSLEEP.SYNCS 0x989680 ;  /* 0x009896800000895d */ /* 0x004fea0003900000 */
[----:B------:R-:W2:Y:S02]  /*9210*/  @!P0 SYNCS.PHASECHK.TRANS64 P0, [R0+URZ+0xa0], R2 ;  /* 0x0000a002000085a7 */ /* 0x000ea400080010ff */
[----:B--2---:R-:W-:Y:S05]  /*9220*/  @!P0 BRA `(.L_x_145) ;  /* 0xfffffffc00f08947 */ /* 0x004fea000383ffff */
[----:B------:R-:W-:Y:S05]  /*9230*/  BRA `(.L_x_45) ;  /* 0xffffff9400cc7947 */ /* 0x000fea000383ffff */
.L_x_53:
[----:B-1----:R1:W2:Y:S02]  /*9240*/  SYNCS.PHASECHK.TRANS64.TRYWAIT P1, [R0+URZ+0x90], R2 ;  /* 0x00009002000075a7 */ /* 0x0022a400080211ff */
[----:B--2---:R-:W-:Y:S05]  /*9250*/  @!P1 NANOSLEEP.SYNCS 0x989680 ;  /* 0x009896800000995d */ /* 0x004fea0003900000 */
[----:B------:R-:W2:Y:S02]  /*9260*/  @!P1 SYNCS.PHASECHK.TRANS64 P1, [R0+URZ+0x90], R2 ;  /* 0x00009002000095a7 */ /* 0x000ea400080210ff */
[----:B--2---:R-:W-:Y:S05]  /*9270*/  @!P1 BRA `(.L_x_53) ;  /* 0xfffffffc00f09947 */ /* 0x004fea000383ffff */
[----:B------:R-:W-:Y:S05]  /*9280*/  BRA `(.L_x_146) ;  /* 0xffffff9c003c7947 */ /* 0x000fea000383ffff */
.L_x_54:
[----:B------:R-:W-:-:S07]  /*9290*/  MOV R2, UR7 ;  /* 0x0000000700027c02 */ /* 0x000fce0008000f00 */
.L_x_147:
[----:B-1----:R1:W2:Y:S02]  /*92a0*/  SYNCS.PHASECHK.TRANS64.TRYWAIT P0, [R2+URZ+0xd0], R0 ;  /* 0x0000d000020075a7 */ /* 0x0022a400080011ff */
[----:B--2---:R-:W-:Y:S05]  /*92b0*/  @!P0 NANOSLEEP.SYNCS 0x989680 ;  /* 0x009896800000895d */ /* 0x004fea0003900000 */
[----:B------:R-:W2:Y:S02]  /*92c0*/  @!P0 SYNCS.PHASECHK.TRANS64 P0, [R2+URZ+0xd0], R0 ;  /* 0x0000d000020085a7 */ /* 0x000ea400080010ff */
[----:B--2---:R-:W-:Y:S05]  /*92d0*/  @!P0 BRA `(.L_x_147) ;  /* 0xfffffffc00f08947 */ /* 0x004fea000383ffff */
[----:B------:R-:W-:Y:S05]  /*92e0*/  BRA `(.L_x_148) ;  /* 0xffffff9c008c7947 */ /* 0x000fea000383ffff */
.L_x_57:
[----:B------:R-:W-:Y:S07]  /*92f0*/  MOV R0, UR6 ;  /* 0x0000000600007c02 */ /* 0x000fee0008000f00 */
.L_x_149:
[----:B-1----:R1:W2:Y:S02]  /*9300*/  SYNCS.PHASECHK.TRANS64.TRYWAIT P0, [R0+URZ], R2 ;  /* 0x00000002000075a7 */ /* 0x0022a400080011ff */
[----:B--2---:R-:W-:Y:S05]  /*9310*/  @!P0 NANOSLEEP.SYNCS 0x989680 ;  /* 0x009896800000895d */ /* 0x004fea0003900000 */
[----:B------:R-:W2:Y:S02]  /*9320*/  @!P0 SYNCS.PHASECHK.TRANS64 P0, [R0+URZ], R2 ;  /* 0x00000002000085a7 */ /* 0x000ea400080010ff */
[----:B--2---:R-:W-:Y:S05]  /*9330*/  @!P0 BRA `(.L_x_149) ;  /* 0xfffffffc00f08947 */ /* 0x004fea000383ffff */
[----:B------:R-:W-:Y:S05]  /*9340*/  BRA `(.L_x_56) ;  /* 0xffffff9c00a87947 */ /* 0x000fea000383ffff */
.L_x_60:
[----:B------:R-:W-:-:S07]  /*9350*/  MOV R0, UR6 ;  /* 0x0000000600007c02 */ /* 0x000fce0008000f00 */
.L_x_150:
[----:B--2---:R2:W4:Y:S02]  /*9360*/  SYNCS.PHASECHK.TRANS64.TRYWAIT P0, [R0+URZ], R2 ;  /* 0x00000002000075a7 */ /* 0x00452400080011ff */
[----:B----4-:R-:W-:Y:S05]  /*9370*/  @!P0 NANOSLEEP.SYNCS 0x989680 ;  /* 0x009896800000895d */ /* 0x010fea0003900000 */
[----:B------:R-:W4:Y:S02]  /*9380*/  @!P0 SYNCS.PHASECHK.TRANS64 P0, [R0+URZ], R2 ;  /* 0x00000002000085a7 */ /* 0x000f2400080010ff */
[----:B----4-:R-:W-:Y:S05]  /*9390*/  @!P0 BRA `(.L_x_150) ;  /* 0xfffffffc00f08947 */ /* 0x010fea000383ffff */
[----:B------:R-:W-:Y:S05]  /*93a0*/  BRA `(.L_x_151) ;  /* 0xffffffa000847947 */ /* 0x000fea000383ffff */
.L_x_61:
[----:B------:R-:W-:-:S07]  /*93b0*/  MOV R0, UR6 ;  /* 0x0000000600007c02 */ /* 0x000fce0008000f00 */
.L_x_152:
[----:B-1----:R1:W2:Y:S02]  /*93c0*/  SYNCS.PHASECHK.TRANS64.TRYWAIT P0, [R0+URZ], R3 ;  /* 0x00000003000075a7 */ /* 0x0022a400080011ff */
[----:B--2---:R-:W-:Y:S05]  /*93d0*/  @!P0 NANOSLEEP.SYNCS 0x989680 ;  /* 0x009896800000895d */ /* 0x004fea0003900000 */
[----:B------:R-:W2:Y:S02]  /*93e0*/  @!P0 SYNCS.PHASECHK.TRANS64 P0, [R0+URZ], R3 ;  /* 0x00000003000085a7 */ /* 0x000ea400080010ff */
[----:B--2---:R-:W-:Y:S05]  /*93f0*/  @!P0 BRA `(.L_x_152) ;  /* 0xfffffffc00f08947 */ /* 0x004fea000383ffff */
[----:B------:R-:W-:Y:S05]  /*9400*/  BRA `(.L_x_153) ;  /* 0xffffffa000907947 */ /* 0x000fea000383ffff */
.L_x_62:
[----:B------:R-:W-:-:S07]  /*9410*/  MOV R0, UR6 ;  /* 0x0000000600007c02 */ /* 0x000fce0008000f00 */
.L_x_154:
[----:B-1----:R1:W2:Y:S02]  /*9420*/  SYNCS.PHASECHK.TRANS64.TRYWAIT P0, [R0+URZ], R3 ;  /* 0x00000003000075a7 */ /* 0x0022a400080011ff */
[----:B--2---:R-:W-:Y:S05]  /*9430*/  @!P0 NANOSLEEP.SYNCS 0x989680 ;  /* 0x009896800000895d */ /* 0x004fea0003900000 */
[----:B------:R-:W2:Y:S02]  /*9440*/  @!P0 SYNCS.PHASECHK.TRANS64 P0, [R0+URZ], R3 ;  /* 0x00000003000085a7 */ /* 0x000ea400080010ff */
[----:B--2---:R-:W-:Y:S05]  /*9450*/  @!P0 BRA `(.L_x_154) ;  /* 0xfffffffc00f08947 */ /* 0x004fea000383ffff */
[----:B------:R-:W-:Y:S05]  /*9460*/  BRA `(.L_x_155) ;  /* 0xffffffa0009c7947 */ /* 0x000fea000383ffff */
.L_x_63:
[----:B-1----:R-:W-:-:S07]  /*9470*/  MOV R0, UR7 ;  /* 0x0000000700007c02 */ /* 0x002fce0008000f00 */
.L_x_156:
[----:B-1----:R1:W2:Y:S02]  /*9480*/  SYNCS.PHASECHK.TRANS64.TRYWAIT P0, [R0+URZ], R2 ;  /* 0x00000002000075a7 */ /* 0x0022a400080011ff */
[----:B--2---:R-:W-:Y:S05]  /*9490*/  @!P0 NANOSLEEP.SYNCS 0x989680 ;  /* 0x009896800000895d */ /* 0x004fea0003900000 */
[----:B------:R-:W2:Y:S02]  /*94a0*/  @!P0 SYNCS.PHASECHK.TRANS64 P0, [R0+URZ], R2 ;  /* 0x00000002000085a7 */ /* 0x000ea400080010ff */
[----:B--2---:R-:W-:Y:S05]  /*94b0*/  @!P0 BRA `(.L_x_156) ;  /* 0xfffffffc00f08947 */ /* 0x004fea000383ffff */
[----:B------:R-:W-:Y:S05]  /*94c0*/  BRA `(.L_x_157) ;  /* 0xffffffa000a87947 */ /* 0x000fea000383ffff */
.L_x_68:
[----:B--2---:R2:W3:Y:S02]  /*94d0*/  SYNCS.PHASECHK.TRANS64.TRYWAIT P0, [R0+URZ+0x90], R2 ;  /* 0x00009002000075a7 */ /* 0x0044e400080011ff */
[----:B---3--:R-:W-:Y:S05]  /*94e0*/  @!P0 NANOSLEEP.SYNCS 0x989680 ;  /* 0x009896800000895d */ /* 0x008fea0003900000 */
[----:B------:R-:W3:Y:S02]  /*94f0*/  @!P0 SYNCS.PHASECHK.TRANS64 P0, [R0+URZ+0x90], R2 ;  /* 0x00009002000085a7 */ /* 0x000ee400080010ff */
[----:B---3--:R-:W-:Y:S05]  /*9500*/  @!P0 BRA `(.L_x_68) ;  /* 0xfffffffc00f08947 */ /* 0x008fea000383ffff */
[----:B------:R-:W-:Y:S05]  /*9510*/  BRA `(.L_x_158) ;  /* 0xffffffa400b47947 */ /* 0x000fea000383ffff */
.L_x_71:
[----:B------:R-:W-:Y:S07]  /*9520*/  MOV R0, UR7 ;  /* 0x0000000700007c02 */ /* 0x000fee0008000f00 */
.L_x_159:
[----:B--2---:R2:W3:Y:S02]  /*9530*/  SYNCS.PHASECHK.TRANS64.TRYWAIT P0, [R0+URZ+0x88], R2 ;  /* 0x00008802000075a7 */ /* 0x0044e400080011ff */
[----:B---3--:R-:W-:Y:S05]  /*9540*/  @!P0 NANOSLEEP.SYNCS 0x989680 ;  /* 0x009896800000895d */ /* 0x008fea0003900000 */
[----:B------:R-:W3:Y:S02]  /*9550*/  @!P0 SYNCS.PHASECHK.TRANS64 P0, [R0+URZ+0x88], R2 ;  /* 0x00008802000085a7 */ /* 0x000ee400080010ff */
[----:B---3--:R-:W-:Y:S05]  /*9560*/  @!P0 BRA `(.L_x_159) ;  /* 0xfffffffc00f08947 */ /* 0x008fea000383ffff */
[----:B------:R-:W-:Y:S05]  /*9570*/  BRA `(.L_x_70) ;  /* 0xffffffa800947947 */ /* 0x000fea000383ffff */
.L_x_74:
[----:B------:R-:W-:Y:S07]  /*9580*/  MOV R0, UR7 ;  /* 0x0000000700007c02 */ /* 0x000fee0008000f00 */
.L_x_160:
[----:B-1----:R1:W2:Y:S02]  /*9590*/  SYNCS.PHASECHK.TRANS64.TRYWAIT P0, [R0+URZ+0x60], R14 ;  /* 0x0000600e000075a7 */ /* 0x0022a400080011ff */
[----:B--2---:R-:W-:Y:S05]  /*95a0*/  @!P0 NANOSLEEP.SYNCS 0x989680 ;  /* 0x009896800000895d */ /* 0x004fea0003900000 */
[----:B------:R-:W2:Y:S02]  /*95b0*/  @!P0 SYNCS.PHASECHK.TRANS64 P0, [R0+URZ+0x60], R14 ;  /* 0x0000600e000085a7 */ /* 0x000ea400080010ff */
[----:B--2---:R-:W-:Y:S05]  /*95c0*/  @!P0 BRA `(.L_x_160) ;  /* 0xfffffffc00f08947 */ /* 0x004fea000383ffff */
[----:B------:R-:W-:Y:S05]  /*95d0*/  BRA `(.L_x_161) ;  /* 0xffffffac000c7947 */ /* 0x000fea000383ffff */
.L_x_75:
[----:B------:R-:W-:Y:S07]  /*95e0*/  MOV R0, UR7 ;  /* 0x0000000700007c02 */ /* 0x000fee0008000f00 */
.L_x_162:
[----:B-1----:R1:W2:Y:S02]  /*95f0*/  SYNCS.PHASECHK.TRANS64.TRYWAIT P0, [R0+URZ+0x68], R14 ;  /* 0x0000680e000075a7 */ /* 0x0022a400080011ff */
[----:B--2---:R-:W-:Y:S05]  /*9600*/  @!P0 NANOSLEEP.SYNCS 0x989680 ;  /* 0x009896800000895d */ /* 0x004fea0003900000 */
[----:B------:R-:W2:Y:S02]  /*9610*/  @!P0 SYNCS.PHASECHK.TRANS64 P0, [R0+URZ+0x68], R14 ;  /* 0x0000680e000085a7 */ /* 0x000ea400080010ff */
[----:B--2---:R-:W-:Y:S05]  /*9620*/  @!P0 BRA `(.L_x_162) ;  /* 0xfffffffc00f08947 */ /* 0x004fea000383ffff */
[----:B------:R-:W-:Y:S05]  /*9630*/  BRA `(.L_x_163) ;  /* 0xffffffac00447947 */ /* 0x000fea000383ffff */
.L_x_76:
[----:B------:R-:W-:Y:S07]  /*9640*/  MOV R0, UR7 ;  /* 0x0000000700007c02 */ /* 0x000fee0008000f00 */
.L_x_164:
[----:B-1----:R1:W2:Y:S02]  /*9650*/  SYNCS.PHASECHK.TRANS64.TRYWAIT P0, [R0+URZ+0x70], R14 ;  /* 0x0000700e000075a7 */ /* 0x0022a400080011ff */
[----:B--2---:R-:W-:Y:S05]  /*9660*/  @!P0 NANOSLEEP.SYNCS 0x989680 ;  /* 0x009896800000895d */ /* 0x004fea0003900000 */
[----:B------:R-:W2:Y:S02]  /*9670*/  @!P0 SYNCS.PHASECHK.TRANS64 P0, [R0+URZ+0x70], R14 ;  /* 0x0000700e000085a7 */ /* 0x000ea400080010ff */
[----:B--2---:R-:W-:Y:S05]  /*9680*/  @!P0 BRA `(.L_x_164) ;  /* 0xfffffffc00f08947 */ /* 0x004fea000383ffff */
[----:B------:R-:W-:Y:S05]  /*9690*/  BRA `(.L_x_165) ;  /* 0xffffffac00887947 */ /* 0x000fea000383ffff */
.L_x_77:
[----:B------:R-:W-:Y:S07]  /*96a0*/  MOV R0, UR7 ;  /* 0x0000000700007c02 */ /* 0x000fee0008000f00 */
.L_x_166:
[----:B-1----:R1:W2:Y:S02]  /*96b0*/  SYNCS.PHASECHK.TRANS64.TRYWAIT P0, [R0+URZ+0x78], R14 ;  /* 0x0000780e000075a7 */ /* 0x0022a400080011ff */
[----:B--2---:R-:W-:Y:S05]  /*96c0*/  @!P0 NANOSLEEP.SYNCS 0x989680 ;  /* 0x009896800000895d */ /* 0x004fea0003900000 */
[----:B------:R-:W2:Y:S02]  /*96d0*/  @!P0 SYNCS.PHASECHK.TRANS64 P0, [R0+URZ+0x78], R14 ;  /* 0x0000780e000085a7 */ /* 0x000ea400080010ff */
[----:B--2---:R-:W-:Y:S05]  /*96e0*/  @!P0 BRA `(.L_x_166) ;  /* 0xfffffffc00f08947 */ /* 0x004fea000383ffff */
[----:B------:R-:W-:Y:S05]  /*96f0*/  BRA `(.L_x_167) ;  /* 0xffffffb0000c7947 */ /* 0x000fea000383ffff */
.L_x_79:
[----:B------:R-:W-:-:S07]  /*9700*/  MOV R0, UR7 ;  /* 0x0000000700007c02 */ /* 0x000fce0008000f00 */
.L_x_168:
[----:B-1----:R1:W3:Y:S02]  /*9710*/  SYNCS.PHASECHK.TRANS64.TRYWAIT P0, [R0+URZ+0x60], R2 ;  /* 0x00006002000075a7 */ /* 0x0022e400080011ff */
[----:B---3--:R-:W-:Y:S05]  /*9720*/  @!P0 NANOSLEEP.SYNCS 0x989680 ;  /* 0x009896800000895d */ /* 0x008fea0003900000 */
[----:B------:R-:W3:Y:S02]  /*9730*/  @!P0 SYNCS.PHASECHK.TRANS64 P0, [R0+URZ+0x60], R2 ;  /* 0x00006002000085a7 */ /* 0x000ee400080010ff */
[----:B---3--:R-:W-:Y:S05]  /*9740*/  @!P0 BRA `(.L_x_168) ;  /* 0xfffffffc00f08947 */ /* 0x008fea000383ffff */
[----:B------:R-:W-:Y:S05]  /*9750*/  BRA `(.L_x_169) ;  /* 0xffffffb0007c7947 */ /* 0x000fea000383ffff */
.L_x_80:
[----:B-1----:R-:W-:-:S07]  /*9760*/  MOV R0, UR7 ;  /* 0x0000000700007c02 */ /* 0x002fce0008000f00 */
.L_x_170:
[----:B-1----:R1:W3:Y:S02]  /*9770*/  SYNCS.PHASECHK.TRANS64.TRYWAIT P0, [R0+URZ+0x68], R2 ;  /* 0x00006802000075a7 */ /* 0x0022e400080011ff */
[----:B---3--:R-:W-:Y:S05]  /*9780*/  @!P0 NANOSLEEP.SYNCS 0x989680 ;  /* 0x009896800000895d */ /* 0x008fea0003900000 */
[----:B------:R-:W3:Y:S02]  /*9790*/  @!P0 SYNCS.PHASECHK.TRANS64 P0, [R0+URZ+0x68], R2 ;  /* 0x00006802000085a7 */ /* 0x000ee400080010ff */
[----:B---3--:R-:W-:Y:S05]  /*97a0*/  @!P0 BRA `(.L_x_170) ;  /* 0xfffffffc00f08947 */ /* 0x008fea000383ffff */
[----:B------:R-:W-:Y:S05]  /*97b0*/  BRA `(.L_x_171) ;  /* 0xffffffb0006c7947 */ /* 0x000fea000383ffff */
.L_x_81:
[----:B-1----:R-:W-:-:S07]  /*97c0*/  MOV R0, UR7 ;  /* 0x0000000700007c02 */ /* 0x002fce0008000f00 */
.L_x_172:
[----:B-1----:R1:W3:Y:S02]  /*97d0*/  SYNCS.PHASECHK.TRANS64.TRYWAIT P0, [R0+URZ+0x70], R2 ;  /* 0x00007002000075a7 */ /* 0x0022e400080011ff */
[----:B---3--:R-:W-:Y:S05]  /*97e0*/  @!P0 NANOSLEEP.SYNCS 0x989680 ;  /* 0x009896800000895d */ /* 0x008fea0003900000 */
[----:B------:R-:W3:Y:S02]  /*97f0*/  @!P0 SYNCS.PHASECHK.TRANS64 P0, [R0+URZ+0x70], R2 ;  /* 0x00007002000085a7 */ /* 0x000ee400080010ff */
[----:B---3--:R-:W-:Y:S05]  /*9800*/  @!P0 BRA `(.L_x_172) ;  /* 0xfffffffc00f08947 */ /* 0x008fea000383ffff */
[----:B------:R-:W-:Y:S05]  /*9810*/  BRA `(.L_x_173) ;  /* 0xffffffb0005c7947 */ /* 0x000fea000383ffff */
.L_x_83:
[----:B--2---:R2:W4:Y:S02]  /*9820*/  SYNCS.PHASECHK.TRANS64.TRYWAIT P0, [R0+URZ+0x90], R2 ;  /* 0x00009002000075a7 */ /* 0x00452400080011ff */
[----:B----4-:R-:W-:Y:S05]  /*9830*/  @!P0 NANOSLEEP.SYNCS 0x989680 ;  /* 0x009896800000895d */ /* 0x010fea0003900000 */
[----:B------:R-:W4:Y:S02]  /*9840*/  @!P0 SYNCS.PHASECHK.TRANS64 P0, [R0+URZ+0x90], R2 ;  /* 0x00009002000085a7 */ /* 0x000f2400080010ff */
[----:B----4-:R-:W-:Y:S05]  /*9850*/  @!P0 BRA `(.L_x_83) ;  /* 0xfffffffc00f08947 */ /* 0x010fea000383ffff */
[----:B------:R-:W-:Y:S05]  /*9860*/  BRA `(.L_x_174) ;  /* 0xffffffb400307947 */ /* 0x000fea000383ffff */
.L_x_94:
[----:B-1----:R-:W-:Y:S04]  /*9870*/  MOV R0, UR48 ;  /* 0x0000003000007c02 */ /* 0x002fe80008000f00 */
[----:B------:R1:W3:Y:S03]  /*9880*/  SYNCS.PHASECHK.TRANS64.TRYWAIT P1, [R0+URZ+0x40], R3 ;  /* 0x00004003000075a7 */ /* 0x0002e600080211ff */
[----:B---3--:R-:W-:Y:S05]  /*9890*/  @!P1 NANOSLEEP.SYNCS 0x989680 ;  /* 0x009896800000995d */ /* 0x008fea0003900000 */
[----:B------:R-:W3:Y:S02]  /*98a0*/  @!P1 SYNCS.PHASECHK.TRANS64 P1, [R0+URZ+0x40], R3 ;  /* 0x00004003000095a7 */ /* 0x000ee400080210ff */
[----:B---3--:R-:W-:Y:S05]  /*98b0*/  @!P1 BRA `(.L_x_94) ;  /* 0xfffffffc00ec9947 */ /* 0x008fea000383ffff */
[----:B------:R-:W-:Y:S05]  /*98c0*/  BRA `(.L_x_93) ;  /* 0xffffffc000687947 */ /* 0x000fea000383ffff */
.L_x_96:
[----:B-1----:R1:W2:Y:S02]  /*98d0*/  SYNCS.PHASECHK.TRANS64.TRYWAIT P0, [R64+URZ+0xb0], R2 ;  /* 0x0000b002400075a7 */ /* 0x0022a400080011ff */
[----:B--2---:R-:W-:Y:S05]  /*98e0*/  @!P0 NANOSLEEP.SYNCS 0x989680 ;  /* 0x009896800000895d */ /* 0x004fea0003900000 */
[----:B------:R-:W2:Y:S02]  /*98f0*/  @!P0 SYNCS.PHASECHK.TRANS64 P0, [R64+URZ+0xb0], R2 ;  /* 0x0000b002400085a7 */ /* 0x000ea400080010ff */
[----:B--2---:R-:W-:Y:S05]  /*9900*/  @!P0 BRA `(.L_x_96) ;  /* 0xfffffffc00f08947 */ /* 0x004fea000383ffff */
[----:B------:R-:W-:Y:S05]  /*9910*/  BRA `(.L_x_95) ;  /* 0xffffffc000947947 */ /* 0x000fea000383ffff */
.L_x_105:
[----:B--2---:R2:W3:Y:S02]  /*9920*/  SYNCS.PHASECHK.TRANS64.TRYWAIT P0, [R2+URZ+0x40], R0 ;  /* 0x00004000020075a7 */ /* 0x0044e400080011ff */
[----:B---3--:R-:W-:Y:S05]  /*9930*/  @!P0 NANOSLEEP.SYNCS 0x989680 ;  /* 0x009896800000895d */ /* 0x008fea0003900000 */
[----:B------:R-:W3:Y:S02]  /*9940*/  @!P0 SYNCS.PHASECHK.TRANS64 P0, [R2+URZ+0x40], R0 ;  /* 0x00004000020085a7 */ /* 0x000ee400080010ff */
[----:B---3--:R-:W-:Y:S05]  /*9950*/  @!P0 BRA `(.L_x_105) ;  /* 0xfffffffc00f08947 */ /* 0x008fea000383ffff */
[----:B------:R-:W-:Y:S05]  /*9960*/  BRA `(.L_x_104) ;  /* 0xffffffcc00787947 */ /* 0x000fea000383ffff */
.L_x_113:
[----:B--2---:R2:W3:Y:S02]  /*9970*/  SYNCS.PHASECHK.TRANS64.TRYWAIT P0, [R0+URZ+0x40], R5 ;  /* 0x00004005000075a7 */ /* 0x0044e400080011ff */
[----:B---3--:R-:W-:Y:S05]  /*9980*/  @!P0 NANOSLEEP.SYNCS 0x989680 ;  /* 0x009896800000895d */ /* 0x008fea0003900000 */
[----:B------:R-:W3:Y:S02]  /*9990*/  @!P0 SYNCS.PHASECHK.TRANS64 P0, [R0+URZ+0x40], R5 ;  /* 0x00004005000085a7 */ /* 0x000ee400080010ff */
[----:B---3--:R-:W-:Y:S05]  /*99a0*/  @!P0 BRA `(.L_x_113) ;  /* 0xfffffffc00f08947 */ /* 0x008fea000383ffff */
[----:B------:R-:W-:Y:S05]  /*99b0*/  BRA `(.L_x_112) ;  /* 0xffffffd8007c7947 */ /* 0x000fea000383ffff */
.L_x_121:
[----:B--2---:R2:W3:Y:S02]  /*99c0*/  SYNCS.PHASECHK.TRANS64.TRYWAIT P0, [R2+URZ+0x40], R0 ;  /* 0x00004000020075a7 */ /* 0x0044e400080011ff */
[----:B---3--:R-:W-:Y:S05]  /*99d0*/  @!P0 NANOSLEEP.SYNCS 0x989680 ;  /* 0x009896800000895d */ /* 0x008fea0003900000 */
[----:B------:R-:W3:Y:S02]  /*99e0*/  @!P0 SYNCS.PHASECHK.TRANS64 P0, [R2+URZ+0x40], R0 ;  /* 0x00004000020085a7 */ /* 0x000ee400080010ff */
[----:B---3--:R-:W-:Y:S05]  /*99f0*/  @!P0 BRA `(.L_x_121) ;  /* 0xfffffffc00f08947 */ /* 0x008fea000383ffff */
[----:B------:R-:W-:Y:S05]  /*9a00*/  BRA `(.L_x_120) ;  /* 0xffffffe400807947 */ /* 0x000fea000383ffff */
        .weak           $__internal_0_$__cuda_sm10x_tcgen05_guardrail_trap_col_being_dealloced_not_returned_by_alloc
        .type           $__internal_0_$__cuda_sm10x_tcgen05_guardrail_trap_col_being_dealloced_not_returned_by_alloc,@function
        .size           $__internal_0_$__cuda_sm10x_tcgen05_guardrail_trap_col_being_dealloced_not_returned_by_alloc,($__internal_1_$__cuda_sm10x_tcgen05_guardrail_trap_phase_invalid_during_alloc - $__internal_0_$__cuda_sm10x_tcgen05_guardrail_trap_col_being_dealloced_not_returned_by_alloc)
$__internal_0_$__cuda_sm10x_tcgen05_guardrail_trap_col_being_dealloced_not_returned_by_alloc:
[----:B------:R-:W-:Y:S05]  /*9a10*/  BPT.TRAP 0x1 ;  /* 0x000000040000795c */ /* 0x000fea0000300000 */
[----:B------:R-:W-:-:S04]  /*9a20*/  HFMA2 R3, -RZ, RZ, 0, 0 ;  /* 0x00000000ff037431 */ /* 0x000fc800000001ff */
[----:B------:R-:W-:Y:S05]  /*9a30*/  RET.REL.NODEC R2 `(_ZN7cutlass13device_kernelINS_4gemm6kernel13GemmUniversalIN4cute5tupleIJiiiiEEENS1_10collective13CollectiveMmaINS1_35MainloopSm100TmaUmmaWarpSpecializedILi4ELi2ELi4ENS5_IJNS4_1CILi1EEESB_SB_EEEEENS5_IJNSA_ILi64EEENSA_ILi256EEESE_EEENS_10bfloat16_tENS5_IJlSB_lEEESH_SI_NS4_8TiledMMAINS4_8MMA_AtomIJNS4_20SM100_MMA_F16BF16_SSISH_SH_fLi64ELi256ELNS4_4UMMA5MajorE0ELSN_0ELNSM_7ScaleInE0ELSO_0EEEEEENS4_6LayoutISC_NS5_IJNSA_ILi0EEESS_SS_EEEEENS5_IJNS4_10UnderscoreESV_SV_EEEEENS4_13SM90_TMA_LOADENS4_14ComposedLayoutINS4_7SwizzleILi3ELi4ELi3EEENS4_18smem_ptr_flag_bitsILi16EEENSR_INS5_IJNSA_ILi8EEESE_EEENS5_IJSE_SB_EEEEEEEvNS4_8identityESY_S18_vS19_EENS_8epilogue10collective18CollectiveEpilogueINS1B_23Sm100TmaWarpSpecializedILi4ELi2ELi32ELb1ELb0EEEJSG_NS5_IJNSR_ISE_SB_EES1G_EEESH_SI_SH_SI_NS1B_6fusion15FusionCallbacksIS1F_NS1I_17LinearCombinationISH_fSH_fLNS_15FloatRoundStyleE2EEESG_S1H_JEEENS4_5SM1004TMEM4LOAD26SM100_TMEM_LOAD_16dp256b8xESY_S18_NS4_17SM75_U32x4_LDSM_NENS4_14SM90_TMA_STOREES18_NS4_17SM90_U32x4_STSM_NENS4_39AutoVectorizingCopyWithAssumedAlignmentILi128EEEEEEvvEEEEvNT_6ParamsE) ;  /* 0xffffff6402707950 */ /* 0x000fea0003c3ffff */
        .weak           $__internal_1_$__cuda_sm10x_tcgen05_guardrail_trap_phase_invalid_during_alloc
        .type           $__internal_1_$__cuda_sm10x_tcgen05_guardrail_trap_phase_invalid_during_alloc,@function
        .size           $__internal_1_$__cuda_sm10x_tcgen05_guardrail_trap_phase_invalid_during_alloc,($__internal_2_$__cuda_sm10x_tcgen05_guardrail_trap_unallocated_columns_being_dealloced - $__internal_1_$__cuda_sm10x_tcgen05_guardrail_trap_phase_invalid_during_alloc)
$__internal_1_$__cuda_sm10x_tcgen05_guardrail_trap_phase_invalid_during_alloc:
[----:B------:R-:W-:Y:S05]  /*9a40*/  BPT.TRAP 0x1 ;  /* 0x000000040000795c */ /* 0x000fea0000300000 */
[----:B------:R-:W-:-:S04]  /*9a50*/  MOV R3, 0x0 ;  /* 0x0000000000037802 */ /* 0x000fc80000000f00 */
[----:B------:R-:W-:Y:S05]  /*9a60*/  RET.REL.NODEC R2 `(_ZN7cutlass13device_kernelINS_4gemm6kernel13GemmUniversalIN4cute5tupleIJiiiiEEENS1_10collective13CollectiveMmaINS1_35MainloopSm100TmaUmmaWarpSpecializedILi4ELi2ELi4ENS5_IJNS4_1CILi1EEESB_SB_EEEEENS5_IJNSA_ILi64EEENSA_ILi256EEESE_EEENS_10bfloat16_tENS5_IJlSB_lEEESH_SI_NS4_8TiledMMAINS4_8MMA_AtomIJNS4_20SM100_MMA_F16BF16_SSISH_SH_fLi64ELi256ELNS4_4UMMA5MajorE0ELSN_0ELNSM_7ScaleInE0ELSO_0EEEEEENS4_6LayoutISC_NS5_IJNSA_ILi0EEESS_SS_EEEEENS5_IJNS4_10UnderscoreESV_SV_EEEEENS4_13SM90_TMA_LOADENS4_14ComposedLayoutINS4_7SwizzleILi3ELi4ELi3EEENS4_18smem_ptr_flag_bitsILi16EEENSR_INS5_IJNSA_ILi8EEESE_EEENS5_IJSE_SB_EEEEEEEvNS4_8identityESY_S18_vS19_EENS_8epilogue10collective18CollectiveEpilogueINS1B_23Sm100TmaWarpSpecializedILi4ELi2ELi32ELb1ELb0EEEJSG_NS5_IJNSR_ISE_SB_EES1G_EEESH_SI_SH_SI_NS1B_6fusion15FusionCallbacksIS1F_NS1I_17LinearCombinationISH_fSH_fLNS_15FloatRoundStyleE2EEESG_S1H_JEEENS4_5SM1004TMEM4LOAD26SM100_TMEM_LOAD_16dp256b8xESY_S18_NS4_17SM75_U32x4_LDSM_NENS4_14SM90_TMA_STOREES18_NS4_17SM90_U32x4_STSM_NENS4_39AutoVectorizingCopyWithAssumedAlignmentILi128EEEEEEvvEEEEvNT_6ParamsE) ;  /* 0xffffff6402647950 */ /* 0x000fea0003c3ffff */
        .weak           $__internal_2_$__cuda_sm10x_tcgen05_guardrail_trap_unallocated_columns_being_dealloced
        .type           $__internal_2_$__cuda_sm10x_tcgen05_guardrail_trap_unallocated_columns_being_dealloced,@function
        .size           $__internal_2_$__cuda_sm10x_tcgen05_guardrail_trap_unallocated_columns_being_dealloced,(.L_x_176 - $__internal_2_$__cuda_sm10x_tcgen05_guardrail_trap_unallocated_columns_being_dealloced)
$__internal_2_$__cuda_sm10x_tcgen05_guardrail_trap_unallocated_columns_being_dealloced:
[----:B------:R-:W-:Y:S05]  /*9a70*/  BPT.TRAP 0x1 ;  /* 0x000000040000795c */ /* 0x000fea0000300000 */
[----:B------:R-:W-:-:S04]  /*9a80*/  HFMA2 R3, -RZ, RZ, 0, 0 ;  /* 0x00000000ff037431 */ /* 0x000fc800000001ff */
[----:B------:R-:W-:Y:S05]  /*9a90*/  RET.REL.NODEC R2 `(_ZN7cutlass13device_kernelINS_4gemm6kernel13GemmUniversalIN4cute5tupleIJiiiiEEENS1_10collective13CollectiveMmaINS1_35MainloopSm100TmaUmmaWarpSpecializedILi4ELi2ELi4ENS5_IJNS4_1CILi1EEESB_SB_EEEEENS5_IJNSA_ILi64EEENSA_ILi256EEESE_EEENS_10bfloat16_tENS5_IJlSB_lEEESH_SI_NS4_8TiledMMAINS4_8MMA_AtomIJNS4_20SM100_MMA_F16BF16_SSISH_SH_fLi64ELi256ELNS4_4UMMA5MajorE0ELSN_0ELNSM_7ScaleInE0ELSO_0EEEEEENS4_6LayoutISC_NS5_IJNSA_ILi0EEESS_SS_EEEEENS5_IJNS4_10UnderscoreESV_SV_EEEEENS4_13SM90_TMA_LOADENS4_14ComposedLayoutINS4_7SwizzleILi3ELi4ELi3EEENS4_18smem_ptr_flag_bitsILi16EEENSR_INS5_IJNSA_ILi8EEESE_EEENS5_IJSE_SB_EEEEEEEvNS4_8identityESY_S18_vS19_EENS_8epilogue10collective18CollectiveEpilogueINS1B_23Sm100TmaWarpSpecializedILi4ELi2ELi32ELb1ELb0EEEJSG_NS5_IJNSR_ISE_SB_EES1G_EEESH_SI_SH_SI_NS1B_6fusion15FusionCallbacksIS1F_NS1I_17LinearCombinationISH_fSH_fLNS_15FloatRoundStyleE2EEESG_S1H_JEEENS4_5SM1004TMEM4LOAD26SM100_TMEM_LOAD_16dp256b8xESY_S18_NS4_17SM75_U32x4_LDSM_NENS4_14SM90_TMA_STOREES18_NS4_17SM90_U32x4_STSM_NENS4_39AutoVectorizingCopyWithAssumedAlignmentILi128EEEEEEvvEEEEvNT_6ParamsE) ;  /* 0xffffff6402587950 */ /* 0x000fea0003c3ffff */
.L_x_175:
[----:B------:R-:W-:-:S00]  /*9aa0*/  BRA `(.L_x_175) ;  /* 0xfffffffc00fc7947 */ /* 0x000fc0000383ffff */
[----:B------:R-:W-:-:S00]  /*9ab0*/  NOP ;  /* 0x0000000000007918 */ /* 0x000fc00000000000 */
        /* <DEDUP_REMOVED lines=12> */
.L_x_176:


//--------------------- .nv.global.init           --------------------------
	.section	.nv.global.init,"aw",@progbits
.nv.global.init:
	.type		$str$27,@object
	.size		$str$27,($str$28 - $str$27)
$str$27:
        /*0000*/ 	.byte	0x28, 0x61, 0x64, 0x64, 0x72, 0x65, 0x73, 0x73, 0x20, 0x26, 0x20, 0x6d, 0x61, 0x73, 0x6b, 0x29
        /*0010*/ 	.byte	0x20, 0x3d, 0x3d, 0x20, 0x30, 0x00
	.type		$str$28,@object
	.size		$str$28,($str$26 - $str$28)
$str$28:
        /*0016*/ 	.byte	0x2f, 0x74, 0x6d, 0x70, 0x2f, 0x63, 0x75, 0x74, 0x6c, 0x61, 0x73, 0x73, 0x5f, 0x73, 0x77, 0x65
        /*0026*/ 	.byte	0x65, 0x70, 0x5f, 0x73, 0x72, 0x63, 0x2f, 0x69, 0x6e, 0x63, 0x6c, 0x75, 0x64, 0x65, 0x2f, 0x63
        /*0036*/ 	.byte	0x75, 0x74, 0x65, 0x2f, 0x70, 0x6f, 0x69, 0x6e, 0x74, 0x65, 0x72, 0x5f, 0x66, 0x6c, 0x61, 0x67
        /*0046*/ 	.byte	0x67, 0x65, 0x64, 0x2e, 0x68, 0x70, 0x70, 0x00
	.type		$str$26,@object
	.size		$str$26,($str$25 - $str$26)
$str$26:
        /*004e*/ 	.byte	0x2f, 0x74, 0x6d, 0x70, 0x2f, 0x63, 0x75, 0x74, 0x6c, 0x61, 0x73, 0x73, 0x5f, 0x73, 0x77, 0x65
        /*005e*/ 	.byte	0x65, 0x70, 0x5f, 0x73, 0x72, 0x63, 0x2f, 0x69, 0x6e, 0x63, 0x6c, 0x75, 0x64, 0x65, 0x2f, 0x63
        /*006e*/ 	.byte	0x75, 0x74, 0x65, 0x2f, 0x61, 0x74, 0x6f, 0x6d, 0x2f, 0x63, 0x6f, 0x70, 0x79, 0x5f, 0x74, 0x72
        /*007e*/ 	.byte	0x61, 0x69, 0x74, 0x73, 0x5f, 0x73, 0x6d, 0x31, 0x30, 0x30, 0x2e, 0x68, 0x70, 0x70, 0x00
	.type		$str$25,@object
	.size		$str$25,(__unnamed_1 - $str$25)
$str$25:
        /*008d*/ 	.byte	0x28, 0x28, 0x75, 0x69, 0x6e, 0x74, 0x33, 0x32, 0x5f, 0x74, 0x28, 0x74, 0x68, 0x72, 0x65, 0x61
        /*009d*/ 	.byte	0x64, 0x49, 0x64, 0x78, 0x2e, 0x78, 0x29, 0x20, 0x2f, 0x20, 0x33, 0x32, 0x29, 0x20, 0x25, 0x20
        /*00ad*/ 	.byte	0x34, 0x29, 0x20, 0x3d, 0x3d, 0x20, 0x28, 0x28, 0x28, 0x74, 0x6d, 0x65, 0x6d, 0x5f, 0x61, 0x64
        /*00bd*/ 	.byte	0x64, 0x72, 0x20, 0x3e, 0x3e, 0x20, 0x31, 0x36, 0x29, 0x20, 0x2f, 0x20, 0x33, 0x32, 0x29, 0x20
        /*00cd*/ 	.byte	0x25, 0x20, 0x34, 0x29, 0x00
	.type		__unnamed_1,@object
	.size		__unnamed_1,(__unnamed_2 - __unnamed_1)
__unnamed_1:
        /*00d2*/ 	.byte	0x61, 0x75, 0x74, 0x6f, 0x20, 0x63, 0x75, 0x74, 0x65, 0x3a, 0x3a, 0x61, 0x73, 0x5f, 0x70, 0x6f
        /* <DEDUP_REMOVED lines=24> */
        /*0262*/ 	.byte	0x30, 0x39, 0x36, 0x3e, 0x3e, 0x3e, 0x3e, 0x5d, 0x00
	.type		__unnamed_2,@object
	.size		__unnamed_2,(.L_2 - __unnamed_2)
__unnamed_2:
        /* <DEDUP_REMOVED lines=46> */
        /*054b*/ 	.byte	0x75, 0x74, 0x65, 0x3a, 0x3a, 0x43, 0x3c, 0x30, 0x3e, 0x3e, 0x3e, 0x3e, 0x5d, 0x00
.L_2:


//--------------------- .nv.shared._ZN7cutlass13device_kernelINS_4gemm6kernel13GemmUniversalIN4cute5tupleIJiiiiEEENS1_10collective13CollectiveMmaINS1_35MainloopSm100TmaUmmaWarpSpecializedILi4ELi2ELi4ENS5_IJNS4_1CILi1EEESB_SB_EEEEENS5_IJNSA_ILi64EEENSA_ILi256EEESE_EEENS_10bfloat16_tENS5_IJlSB_lEEESH_SI_NS4_8TiledMMAINS4_8MMA_AtomIJNS4_20SM100_MMA_F16BF16_SSISH_SH_fLi64ELi256ELNS4_4UMMA5MajorE0ELSN_0ELNSM_7ScaleInE0ELSO_0EEEEEENS4_6LayoutISC_NS5_IJNSA_ILi0EEESS_SS_EEEEENS5_IJNS4_10UnderscoreESV_SV_EEEEENS4_13SM90_TMA_LOADENS4_14ComposedLayoutINS4_7SwizzleILi3ELi4ELi3EEENS4_18smem_ptr_flag_bitsILi16EEENSR_INS5_IJNSA_ILi8EEESE_EEENS5_IJSE_SB_EEEEEEEvNS4_8identityESY_S18_vS19_EENS_8epilogue10collective18CollectiveEpilogueINS1B_23Sm100TmaWarpSpecializedILi4ELi2ELi32ELb1ELb0EEEJSG_NS5_IJNSR_ISE_SB_EES1G_EEESH_SI_SH_SI_NS1B_6fusion15FusionCallbacksIS1F_NS1I_17LinearCombinationISH_fSH_fLNS_15FloatRoundStyleE2EEESG_S1H_JEEENS4_5SM1004TMEM4LOAD26SM100_TMEM_LOAD_16dp256b8xESY_S18_NS4_17SM75_U32x4_LDSM_NENS4_14SM90_TMA_STOREES18_NS4_17SM90_U32x4_STSM_NENS4_39AutoVectorizingCopyWithAssumedAlignmentILi128EEEEEEvvEEEEvNT_6ParamsE --------------------------
	.section	.nv.shared._ZN7cutlass13device_kernelINS_4gemm6kernel13GemmUniversalIN4cute5tupleIJiiiiEEENS1_10collective13CollectiveMmaINS1_35MainloopSm100TmaUmmaWarpSpecializedILi4ELi2ELi4ENS5_IJNS4_1CILi1EEESB_SB_EEEEENS5_IJNSA_ILi64EEENSA_ILi256EEESE_EEENS_10bfloat16_tENS5_IJlSB_lEEESH_SI_NS4_8TiledMMAINS4_8MMA_AtomIJNS4_20SM100_MMA_F16BF16_SSISH_SH_fLi64ELi256ELNS4_4UMMA5MajorE0ELSN_0ELNSM_7ScaleInE0ELSO_0EEEEEENS4_6LayoutISC_NS5_IJNSA_ILi0EEESS_SS_EEEEENS5_IJNS4_10UnderscoreESV_SV_EEEEENS4_13SM90_TMA_LOADENS4_14ComposedLayoutINS4_7SwizzleILi3ELi4ELi3EEENS4_18smem_ptr_flag_bitsILi16EEENSR_INS5_IJNSA_ILi8EEESE_EEENS5_IJSE_SB_EEEEEEEvNS4_8identityESY_S18_vS19_EENS_8epilogue10collective18CollectiveEpilogueINS1B_23Sm100TmaWarpSpecializedILi4ELi2ELi32ELb1ELb0EEEJSG_NS5_IJNSR_ISE_SB_EES1G_EEESH_SI_SH_SI_NS1B_6fusion15FusionCallbacksIS1F_NS1I_17LinearCombinationISH_fSH_fLNS_15FloatRoundStyleE2EEESG_S1H_JEEENS4_5SM1004TMEM4LOAD26SM100_TMEM_LOAD_16dp256b8xESY_S18_NS4_17SM75_U32x4_LDSM_NENS4_14SM90_TMA_STOREES18_NS4_17SM90_U32x4_STSM_NENS4_39AutoVectorizingCopyWithAssumedAlignmentILi128EEEEEEvvEEEEvNT_6ParamsE,"aw",@nobits
	.sectionflags	@""
	.align	16
	.zero		1024


//--------------------- .nv.shared.reserved.0     --------------------------
	.section	.nv.shared.reserved.0,"aw",@nobits
	.weak		__nv_reservedSMEM_offset_0_alias
	.size		__nv_reservedSMEM_offset_0_alias, 0, 64
	.other		__nv_reservedSMEM_offset_0_alias,@"STO_CUDA_RESERVED_SHARED STV_DEFAULT"
__nv_reservedSMEM_offset_0_alias:
	.zero		0
.nv.shared.reserved.0:
	.zero		64
	.weak		__nv_reservedSMEM_tcgen05_partition
	.type		__nv_reservedSMEM_tcgen05_partition,@object
	.size		__nv_reservedSMEM_tcgen05_partition,(.L_0 - __nv_reservedSMEM_tcgen05_partition)
__nv_reservedSMEM_tcgen05_partition:
	.zero		32
.L_0:


//--------------------- .nv.global                --------------------------
	.section	.nv.global,"aw",@nobits
.nv.global:
	.type		_ZN40_INTERNAL_33115369_4_k_cu_7112e6b1_205884cute1_E,@object
	.size		_ZN40_INTERNAL_33115369_4_k_cu_7112e6b1_205884cute1_E,(_ZN40_INTERNAL_33115369_4_k_cu_7112e6b1_205884cuda3std3__45__cpo6cbeginE - _ZN40_INTERNAL_33115369_4_k_cu_7112e6b1_205884cute1_E)
_ZN40_INTERNAL_33115369_4_k_cu_7112e6b1_205884cute1_E:
	.zero		1
	.type		_ZN40_INTERNAL_33115369_4_k_cu_7112e6b1_205884cuda3std3__45__cpo6cbeginE,@object
	.size		_ZN40_INTERNAL_33115369_4_k_cu_7112e6b1_205884cuda3std3__45__cpo6cbeginE,(_ZN40_INTERNAL_33115369_4_k_cu_7112e6b1_205884cuda3std3__48in_placeE - _ZN40_INTERNAL_33115369_4_k_cu_7112e6b1_205884cuda3std3__45__cpo6cbeginE)
_ZN40_INTERNAL_33115369_4_k_cu_7112e6b1_205884cuda3std3__45__cpo6cbeginE:
	.zero		1
	.type		_ZN40_INTERNAL_33115369_4_k_cu_7112e6b1_205884cuda3std3__48in_placeE,@object
	.size		_ZN40_INTERNAL_33115369_4_k_cu_7112e6b1_205884cuda3std3__48in_placeE,(_ZN40_INTERNAL_33115369_4_k_cu_7112e6b1_205884cuda3std6ranges3__45__cpo9iter_moveE - _ZN40_INTERNAL_33115369_4_k_cu_7112e6b1_205884cuda3std3__48in_placeE)
_ZN40_INTERNAL_33115369_4_k_cu_7112e6b1_205884cuda3std3__48in_placeE:
	.zero		1
	.type		_ZN40_INTERNAL_33115369_4_k_cu_7112e6b1_205884cuda3std6ranges3__45__cpo9iter_moveE,@object
	.size		_ZN40_INTERNAL_33115369_4_k_cu_7112e6b1_205884cuda3std6ranges3__45__cpo9iter_moveE,(_ZN40_INTERNAL_33115369_4_k_cu_7112e6b1_205884cuda3std3__45__cpo5beginE - _ZN40_INTERNAL_33115369_4_k_cu_7112e6b1_205884cuda3std6ranges3__45__cpo9iter_moveE)
_ZN40_INTERNAL_33115369_4_k_cu_7112e6b1_205884cuda3std6ranges3__45__cpo9iter_moveE:
	.zero		1
	.type		_ZN40_INTERNAL_33115369_4_k_cu_7112e6b1_205884cuda3std3__45__cpo5beginE,@object
	.size		_ZN40_INTERNAL_33115369_4_k_cu_7112e6b1_205884cuda3std3__45__cpo5beginE,(_ZN40_INTERNAL_33115369_4_k_cu_7112e6b1_205884cuda3std3__442_GLOBAL__N__33115369_4_k_cu_7112e6b1_205886ignoreE - _ZN40_INTERNAL_33115369_4_k_cu_7112e6b1_205884cuda3std3__45__cpo5beginE)
_ZN40_INTERNAL_33115369_4_k_cu_7112e6b1_205884cuda3std3__45__cpo5beginE:
	.zero		1
	.type		_ZN40_INTERNAL_33115369_4_k_cu_7112e6b1_205884cuda3std3__442_GLOBAL__N__33115369_4_k_cu_7112e6b1_205886ignoreE,@object
	.size		_ZN40_INTERNAL_33115369_4_k_cu_7112e6b1_205884cuda3std3__442_GLOBAL__N__33115369_4_k_cu_7112e6b1_205886ignoreE,(_ZN40_INTERNAL_33115369_4_k_cu_7112e6b1_205884cute7productE - _ZN40_INTERNAL_33115369_4_k_cu_7112e6b1_205884cuda3std3__442_GLOBAL__N__33115369_4_k_cu_7112e6b1_205886ignoreE)
_ZN40_INTERNAL_33115369_4_k_cu_7112e6b1_205884cuda3std3__442_GLOBAL__N__33115369_4_k_cu_7112e6b1_205886ignoreE:
	.zero		1
	.type		_ZN40_INTERNAL_33115369_4_k_cu_7112e6b1_205884cute7productE,@object
	.size		_ZN40_INTERNAL_33115369_4_k_cu_7112e6b1_205884cute7productE,(_ZN40_INTERNAL_33115369_4_k_cu_7112e6b1_205884cuda3std3__45__cpo3endE - _ZN40_INTERNAL_33115369_4_k_cu_7112e6b1_205884cute7productE)
_ZN40_INTERNAL_33115369_4_k_cu_7112e6b1_205884cute7productE:
	.zero		1
	.type		_ZN40_INTERNAL_33115369_4_k_cu_7112e6b1_205884cuda3std3__45__cpo3endE,@object
	.size		_ZN40_INTERNAL_33115369_4_k_cu_7112e6b1_205884cuda3std3__45__cpo3endE,(_ZN40_INTERNAL_33115369_4_k_cu_7112e6b1_205884cuda3std3__419piecewise_constructE - _ZN40_INTERNAL_33115369_4_k_cu_7112e6b1_205884cuda3std3__45__cpo3endE)
_ZN40_INTERNAL_33115369_4_k_cu_7112e6b1_205884cuda3std3__45__cpo3endE:
	.zero		1
	.type		_ZN40_INTERNAL_33115369_4_k_cu_7112e6b1_205884cuda3std3__419piecewise_constructE,@object
	.size		_ZN40_INTERNAL_33115369_4_k_cu_7112e6b1_205884cuda3std3__419piecewise_constructE,(_ZN40_INTERNAL_33115369_4_k_cu_7112e6b1_205884cuda3std3__45__cpo4cendE - _ZN40_INTERNAL_33115369_4_k_cu_7112e6b1_205884cuda3std3__419piecewise_constructE)
_ZN40_INTERNAL_33115369_4_k_cu_7112e6b1_205884cuda3std3__419piecewise_constructE:
	.zero		1
	.type		_ZN40_INTERNAL_33115369_4_k_cu_7112e6b1_205884cuda3std3__45__cpo4cendE,@object
	.size		_ZN40_INTERNAL_33115369_4_k_cu_7112e6b1_205884cuda3std3__45__cpo4cendE,(_ZN40_INTERNAL_33115369_4_k_cu_7112e6b1_205884cuda3std6ranges3__45__cpo4swapE - _ZN40_INTERNAL_33115369_4_k_cu_7112e6b1_205884cuda3std3__45__cpo4cendE)
_ZN40_INTERNAL_33115369_4_k_cu_7112e6b1_205884cuda3std3__45__cpo4cendE:
	.zero		1
	.type		_ZN40_INTERNAL_33115369_4_k_cu_7112e6b1_205884cuda3std6ranges3__45__cpo4swapE,@object
	.size		_ZN40_INTERNAL_33115369_4_k_cu_7112e6b1_205884cuda3std6ranges3__45__cpo4swapE,(.L_10 - _ZN40_INTERNAL_33115369_4_k_cu_7112e6b1_205884cuda3std6ranges3__45__cpo4swapE)
_ZN40_INTERNAL_33115369_4_k_cu_7112e6b1_205884cuda3std6ranges3__45__cpo4swapE:
	.zero		1
.L_10:


//--------------------- .nv.constant0._ZN7cutlass13device_kernelINS_4gemm6kernel13GemmUniversalIN4cute5tupleIJiiiiEEENS1_10collective13CollectiveMmaINS1_35MainloopSm100TmaUmmaWarpSpecializedILi4ELi2ELi4ENS5_IJNS4_1CILi1EEESB_SB_EEEEENS5_IJNSA_ILi64EEENSA_ILi256EEESE_EEENS_10bfloat16_tENS5_IJlSB_lEEESH_SI_NS4_8TiledMMAINS4_8MMA_AtomIJNS4_20SM100_MMA_F16BF16_SSISH_SH_fLi64ELi256ELNS4_4UMMA5MajorE0ELSN_0ELNSM_7ScaleInE0ELSO_0EEEEEENS4_6LayoutISC_NS5_IJNSA_ILi0EEESS_SS_EEEEENS5_IJNS4_10UnderscoreESV_SV_EEEEENS4_13SM90_TMA_LOADENS4_14ComposedLayoutINS4_7SwizzleILi3ELi4ELi3EEENS4_18smem_ptr_flag_bitsILi16EEENSR_INS5_IJNSA_ILi8EEESE_EEENS5_IJSE_SB_EEEEEEEvNS4_8identityESY_S18_vS19_EENS_8epilogue10collective18CollectiveEpilogueINS1B_23Sm100TmaWarpSpecializedILi4ELi2ELi32ELb1ELb0EEEJSG_NS5_IJNSR_ISE_SB_EES1G_EEESH_SI_SH_SI_NS1B_6fusion15FusionCallbacksIS1F_NS1I_17LinearCombinationISH_fSH_fLNS_15FloatRoundStyleE2EEESG_S1H_JEEENS4_5SM1004TMEM4LOAD26SM100_TMEM_LOAD_16dp256b8xESY_S18_NS4_17SM75_U32x4_LDSM_NENS4_14SM90_TMA_STOREES18_NS4_17SM90_U32x4_STSM_NENS4_39AutoVectorizingCopyWithAssumedAlignmentILi128EEEEEEvvEEEEvNT_6ParamsE --------------------------
	.section	.nv.constant0._ZN7cutlass13device_kernelINS_4gemm6kernel13GemmUniversalIN4cute5tupleIJiiiiEEENS1_10collective13CollectiveMmaINS1_35MainloopSm100TmaUmmaWarpSpecializedILi4ELi2ELi4ENS5_IJNS4_1CILi1EEESB_SB_EEEEENS5_IJNSA_ILi64EEENSA_ILi256EEESE_EEENS_10bfloat16_tENS5_IJlSB_lEEESH_SI_NS4_8TiledMMAINS4_8MMA_AtomIJNS4_20SM100_MMA_F16BF16_SSISH_SH_fLi64ELi256ELNS4_4UMMA5MajorE0ELSN_0ELNSM_7ScaleInE0ELSO_0EEEEEENS4_6LayoutISC_NS5_IJNSA_ILi0EEESS_SS_EEEEENS5_IJNS4_10UnderscoreESV_SV_EEEEENS4_13SM90_TMA_LOADENS4_14ComposedLayoutINS4_7SwizzleILi3ELi4ELi3EEENS4_18smem_ptr_flag_bitsILi16EEENSR_INS5_IJNSA_ILi8EEESE_EEENS5_IJSE_SB_EEEEEEEvNS4_8identityESY_S18_vS19_EENS_8epilogue10collective18CollectiveEpilogueINS1B_23Sm100TmaWarpSpecializedILi4ELi2ELi32ELb1ELb0EEEJSG_NS5_IJNSR_ISE_SB_EES1G_EEESH_SI_SH_SI_NS1B_6fusion15FusionCallbacksIS1F_NS1I_17LinearCombinationISH_fSH_fLNS_15FloatRoundStyleE2EEESG_S1H_JEEENS4_5SM1004TMEM4LOAD26SM100_TMEM_LOAD_16dp256b8xESY_S18_NS4_17SM75_U32x4_LDSM_NENS4_14SM90_TMA_STOREES18_NS4_17SM90_U32x4_STSM_NENS4_39AutoVectorizingCopyWithAssumedAlignmentILi128EEEEEEvvEEEEvNT_6ParamsE,"a",@progbits
	.sectionflags	@""
	.align	4
.nv.constant0._ZN7cutlass13device_kernelINS_4gemm6kernel13GemmUniversalIN4cute5tupleIJiiiiEEENS1_10collective13CollectiveMmaINS1_35MainloopSm100TmaUmmaWarpSpecializedILi4ELi2ELi4ENS5_IJNS4_1CILi1EEESB_SB_EEEEENS5_IJNSA_ILi64EEENSA_ILi256EEESE_EEENS_10bfloat16_tENS5_IJlSB_lEEESH_SI_NS4_8TiledMMAINS4_8MMA_AtomIJNS4_20SM100_MMA_F16BF16_SSISH_SH_fLi64ELi256ELNS4_4UMMA5MajorE0ELSN_0ELNSM_7ScaleInE0ELSO_0EEEEEENS4_6LayoutISC_NS5_IJNSA_ILi0EEESS_SS_EEEEENS5_IJNS4_10UnderscoreESV_SV_EEEEENS4_13SM90_TMA_LOADENS4_14ComposedLayoutINS4_7SwizzleILi3ELi4ELi3EEENS4_18smem_ptr_flag_bitsILi16EEENSR_INS5_IJNSA_ILi8EEESE_EEENS5_IJSE_SB_EEEEEEEvNS4_8identityESY_S18_vS19_EENS_8epilogue10collective18CollectiveEpilogueINS1B_23Sm100TmaWarpSpecializedILi4ELi2ELi32ELb1ELb0EEEJSG_NS5_IJNSR_ISE_SB_EES1G_EEESH_SI_SH_SI_NS1B_6fusion15FusionCallbacksIS1F_NS1I_17LinearCombinationISH_fSH_fLNS_15FloatRoundStyleE2EEESG_S1H_JEEENS4_5SM1004TMEM4LOAD26SM100_TMEM_LOAD_16dp256b8xESY_S18_NS4_17SM75_U32x4_LDSM_NENS4_14SM90_TMA_STOREES18_NS4_17SM90_U32x4_STSM_NENS4_39AutoVectorizingCopyWithAssumedAlignmentILi128EEEEEEvvEEEEvNT_6ParamsE:
	.zero		2944


//--------------------- SYMBOLS --------------------------

	.type		.nv.reservedSmem.offset0,@object
	.size		.nv.reservedSmem.offset0,0x4
	.type		.nv.reservedSmem.cap,@object
	.size		.nv.reservedSmem.cap,0x4
	.type		__assertfail,@function
